	.target	sm_100a

	.elftype	@"ET_EXEC"


//--------------------- .note.nv.tkinfo           --------------------------
	.section	.note.nv.tkinfo,"",@"SHT_NOTE"
	.sectionflags	@"SHF_NOTE_NV_TKINFO"
	.tkinfo
        /*0018*/ 	.word	0x00000002
        /*0030*/ 	.string	""
        /*0030*/ 	.string	"ptxas"
        /*0030*/ 	.string	"Cuda compilation tools, release 13.0, V13.0.88"
        /*0030*/ 	.string	"Build cuda_13.0.r13.0/compiler.36424714_0"
        /*0030*/ 	.string	"-arch sm_100a -m 64 "



//--------------------- .note.nv.cuinfo           --------------------------
	.section	.note.nv.cuinfo,"",@"SHT_NOTE"
	.sectionflags	@"SHF_NOTE_NV_CUINFO"
        /*0018*/ 	.short	0x0002
        /*001a*/ 	.short	0x0064
        /*001c*/ 	.short	0x0082
	.zero		2


//--------------------- .nv.info                  --------------------------
	.section	.nv.info,"",@"SHT_CUDA_INFO"
	.align	4


	//----- nvinfo : EIATTR_REGCOUNT
	.align		4
        /*0000*/ 	.byte	0x04, 0x2f
        /*0002*/ 	.short	(.L_19 - .L_18)
	.align		4
.L_18:
        /*0004*/ 	.word	index@(_ZN7cutlass13device_kernelINS_4gemm6kernel13GemmUniversalIN4cute5tupleIJiiiiEEENS1_10collective13CollectiveMmaINS1_35MainloopSm100TmaUmmaWarpSpecializedILi4ELi2ELi4ENS5_IJNS4_1CILi1EEENSA_ILi2EEESB_EEEEENS5_IJNSA_ILi64EEENSA_ILi128EEESG_EEENS_10bfloat16_tENS5_IJlSB_lEEESI_SJ_NS4_8TiledMMAINS4_8MMA_AtomIJNS4_20SM100_MMA_F16BF16_SSISI_SI_fLi64ELi128ELNS4_4UMMA5MajorE0ELSO_0ELNSN_7ScaleInE0ELSP_0EEEEEENS4_6LayoutINS5_IJSB_SB_SB_EEENS5_IJNSA_ILi0EEESU_SU_EEEEENS5_IJNS4_10UnderscoreESX_SX_EEEEENS4_23SM90_TMA_LOAD_MULTICASTENS4_14ComposedLayoutINS4_7SwizzleILi3ELi4ELi3EEENS4_18smem_ptr_flag_bitsILi16EEENSS_INS5_IJNSA_ILi8EEESF_EEENS5_IJSF_SB_EEEEEEEvNS4_8identityENS4_13SM90_TMA_LOADES1A_vS1B_EENS_8epilogue10collective18CollectiveEpilogueINS1E_23Sm100TmaWarpSpecializedILi4ELi2ELi16ELb1ELb0EEEJSH_NS5_IJNSS_ISF_SB_EENSS_INSA_ILi32EEESB_EEEEESI_SJ_SI_SJ_NS1E_6fusion15FusionCallbacksIS1I_NS1N_17LinearCombinationISI_fSI_fLNS_15FloatRoundStyleE2EEESH_S1M_JEEENS4_5SM1004TMEM4LOAD26SM100_TMEM_LOAD_16dp256b4xES1C_NS11_INS12_ILi2ELi4ELi3EEES15_NSS_INS5_IJS16_S1K_EEENS5_IJS1K_SB_EEEEEEENS4_17SM75_U32x4_LDSM_NENS4_14SM90_TMA_STOREES21_NS4_17SM90_U32x4_STSM_NENS4_39AutoVectorizingCopyWithAssumedAlignmentILi128EEEEEEvvEEEEvNT_6ParamsE)
        /*0008*/ 	.word	0x00000044


	//----- nvinfo : EIATTR_FRAME_SIZE
	.align		4
.L_19:
        /*000c*/ 	.byte	0x04, 0x11
        /*000e*/ 	.short	(.L_21 - .L_20)
	.align		4
.L_20:
        /*0010*/ 	.word	index@($__internal_2_$__cuda_sm10x_tcgen05_guardrail_trap_unallocated_columns_being_dealloced)
        /*0014*/ 	.word	0x00000000


	//----- nvinfo : EIATTR_FRAME_SIZE
	.align		4
.L_21:
        /*0018*/ 	.byte	0x04, 0x11
        /*001a*/ 	.short	(.L_23 - .L_22)
	.align		4
.L_22:
        /*001c*/ 	.word	index@($__internal_1_$__cuda_sm10x_tcgen05_guardrail_trap_phase_invalid_during_alloc)
        /*0020*/ 	.word	0x00000000


	//----- nvinfo : EIATTR_FRAME_SIZE
	.align		4
.L_23:
        /*0024*/ 	.byte	0x04, 0x11
        /*0026*/ 	.short	(.L_25 - .L_24)
	.align		4
.L_24:
        /*0028*/ 	.word	index@($__internal_0_$__cuda_sm10x_tcgen05_guardrail_trap_col_being_dealloced_not_returned_by_alloc)
        /*002c*/ 	.word	0x00000000


	//----- nvinfo : EIATTR_FRAME_SIZE
	.align		4
.L_25:
        /*0030*/ 	.byte	0x04, 0x11
        /*0032*/ 	.short	(.L_27 - .L_26)
	.align		4
.L_26:
        /*0034*/ 	.word	index@(_ZN7cutlass13device_kernelINS_4gemm6kernel13GemmUniversalIN4cute5tupleIJiiiiEEENS1_10collective13CollectiveMmaINS1_35MainloopSm100TmaUmmaWarpSpecializedILi4ELi2ELi4ENS5_IJNS4_1CILi1EEENSA_ILi2EEESB_EEEEENS5_IJNSA_ILi64EEENSA_ILi128EEESG_EEENS_10bfloat16_tENS5_IJlSB_lEEESI_SJ_NS4_8TiledMMAINS4_8MMA_AtomIJNS4_20SM100_MMA_F16BF16_SSISI_SI_fLi64ELi128ELNS4_4UMMA5MajorE0ELSO_0ELNSN_7ScaleInE0ELSP_0EEEEEENS4_6LayoutINS5_IJSB_SB_SB_EEENS5_IJNSA_ILi0EEESU_SU_EEEEENS5_IJNS4_10UnderscoreESX_SX_EEEEENS4_23SM90_TMA_LOAD_MULTICASTENS4_14ComposedLayoutINS4_7SwizzleILi3ELi4ELi3EEENS4_18smem_ptr_flag_bitsILi16EEENSS_INS5_IJNSA_ILi8EEESF_EEENS5_IJSF_SB_EEEEEEEvNS4_8identityENS4_13SM90_TMA_LOADES1A_vS1B_EENS_8epilogue10collective18CollectiveEpilogueINS1E_23Sm100TmaWarpSpecializedILi4ELi2ELi16ELb1ELb0EEEJSH_NS5_IJNSS_ISF_SB_EENSS_INSA_ILi32EEESB_EEEEESI_SJ_SI_SJ_NS1E_6fusion15FusionCallbacksIS1I_NS1N_17LinearCombinationISI_fSI_fLNS_15FloatRoundStyleE2EEESH_S1M_JEEENS4_5SM1004TMEM4LOAD26SM100_TMEM_LOAD_16dp256b4xES1C_NS11_INS12_ILi2ELi4ELi3EEES15_NSS_INS5_IJS16_S1K_EEENS5_IJS1K_SB_EEEEEEENS4_17SM75_U32x4_LDSM_NENS4_14SM90_TMA_STOREES21_NS4_17SM90_U32x4_STSM_NENS4_39AutoVectorizingCopyWithAssumedAlignmentILi128EEEEEEvvEEEEvNT_6ParamsE)
        /*0038*/ 	.word	0x00000000


	//----- nvinfo : EIATTR_MIN_STACK_SIZE
	.align		4
.L_27:
        /*003c*/ 	.byte	0x04, 0x12
        /*003e*/ 	.short	(.L_29 - .L_28)
	.align		4
.L_28:
        /*0040*/ 	.word	index@(_ZN7cutlass13device_kernelINS_4gemm6kernel13GemmUniversalIN4cute5tupleIJiiiiEEENS1_10collective13CollectiveMmaINS1_35MainloopSm100TmaUmmaWarpSpecializedILi4ELi2ELi4ENS5_IJNS4_1CILi1EEENSA_ILi2EEESB_EEEEENS5_IJNSA_ILi64EEENSA_ILi128EEESG_EEENS_10bfloat16_tENS5_IJlSB_lEEESI_SJ_NS4_8TiledMMAINS4_8MMA_AtomIJNS4_20SM100_MMA_F16BF16_SSISI_SI_fLi64ELi128ELNS4_4UMMA5MajorE0ELSO_0ELNSN_7ScaleInE0ELSP_0EEEEEENS4_6LayoutINS5_IJSB_SB_SB_EEENS5_IJNSA_ILi0EEESU_SU_EEEEENS5_IJNS4_10UnderscoreESX_SX_EEEEENS4_23SM90_TMA_LOAD_MULTICASTENS4_14ComposedLayoutINS4_7SwizzleILi3ELi4ELi3EEENS4_18smem_ptr_flag_bitsILi16EEENSS_INS5_IJNSA_ILi8EEESF_EEENS5_IJSF_SB_EEEEEEEvNS4_8identityENS4_13SM90_TMA_LOADES1A_vS1B_EENS_8epilogue10collective18CollectiveEpilogueINS1E_23Sm100TmaWarpSpecializedILi4ELi2ELi16ELb1ELb0EEEJSH_NS5_IJNSS_ISF_SB_EENSS_INSA_ILi32EEESB_EEEEESI_SJ_SI_SJ_NS1E_6fusion15FusionCallbacksIS1I_NS1N_17LinearCombinationISI_fSI_fLNS_15FloatRoundStyleE2EEESH_S1M_JEEENS4_5SM1004TMEM4LOAD26SM100_TMEM_LOAD_16dp256b4xES1C_NS11_INS12_ILi2ELi4ELi3EEES15_NSS_INS5_IJS16_S1K_EEENS5_IJS1K_SB_EEEEEEENS4_17SM75_U32x4_LDSM_NENS4_14SM90_TMA_STOREES21_NS4_17SM90_U32x4_STSM_NENS4_39AutoVectorizingCopyWithAssumedAlignmentILi128EEEEEEvvEEEEvNT_6ParamsE)
        /*0044*/ 	.word	0x00000000
.L_29:


//--------------------- .nv.compat                --------------------------
	.section	.nv.compat,"",@"SHT_CUDA_COMPAT_INFO"
	.align	4
        /*0000*/ 	.byte	0x02, 0x09, 0x01, 0x00, 0x02, 0x02, 0x02, 0x00, 0x02, 0x05, 0x05, 0x00, 0x03, 0x07, 0x01, 0x01
        /*0010*/ 	.byte	0x02, 0x03, 0x01, 0x00, 0x02, 0x06, 0x01, 0x00, 0x04, 0x0b, 0x08, 0x00, 0x09, 0x00, 0x00, 0x00
        /*0020*/ 	.byte	0x00, 0x00, 0x00, 0x00


//--------------------- .nv.info._ZN7cutlass13device_kernelINS_4gemm6kernel13GemmUniversalIN4cute5tupleIJiiiiEEENS1_10collective13CollectiveMmaINS1_35MainloopSm100TmaUmmaWarpSpecializedILi4ELi2ELi4ENS5_IJNS4_1CILi1EEENSA_ILi2EEESB_EEEEENS5_IJNSA_ILi64EEENSA_ILi128EEESG_EEENS_10bfloat16_tENS5_IJlSB_lEEESI_SJ_NS4_8TiledMMAINS4_8MMA_AtomIJNS4_20SM100_MMA_F16BF16_SSISI_SI_fLi64ELi128ELNS4_4UMMA5MajorE0ELSO_0ELNSN_7ScaleInE0ELSP_0EEEEEENS4_6LayoutINS5_IJSB_SB_SB_EEENS5_IJNSA_ILi0EEESU_SU_EEEEENS5_IJNS4_10UnderscoreESX_SX_EEEEENS4_23SM90_TMA_LOAD_MULTICASTENS4_14ComposedLayoutINS4_7SwizzleILi3ELi4ELi3EEENS4_18smem_ptr_flag_bitsILi16EEENSS_INS5_IJNSA_ILi8EEESF_EEENS5_IJSF_SB_EEEEEEEvNS4_8identityENS4_13SM90_TMA_LOADES1A_vS1B_EENS_8epilogue10collective18CollectiveEpilogueINS1E_23Sm100TmaWarpSpecializedILi4ELi2ELi16ELb1ELb0EEEJSH_NS5_IJNSS_ISF_SB_EENSS_INSA_ILi32EEESB_EEEEESI_SJ_SI_SJ_NS1E_6fusion15FusionCallbacksIS1I_NS1N_17LinearCombinationISI_fSI_fLNS_15FloatRoundStyleE2EEESH_S1M_JEEENS4_5SM1004TMEM4LOAD26SM100_TMEM_LOAD_16dp256b4xES1C_NS11_INS12_ILi2ELi4ELi3EEES15_NSS_INS5_IJS16_S1K_EEENS5_IJS1K_SB_EEEEEEENS4_17SM75_U32x4_LDSM_NENS4_14SM90_TMA_STOREES21_NS4_17SM90_U32x4_STSM_NENS4_39AutoVectorizingCopyWithAssumedAlignmentILi128EEEEEEvvEEEEvNT_6ParamsE --------------------------
	.section	.nv.info._ZN7cutlass13device_kernelINS_4gemm6kernel13GemmUniversalIN4cute5tupleIJiiiiEEENS1_10collective13CollectiveMmaINS1_35MainloopSm100TmaUmmaWarpSpecializedILi4ELi2ELi4ENS5_IJNS4_1CILi1EEENSA_ILi2EEESB_EEEEENS5_IJNSA_ILi64EEENSA_ILi128EEESG_EEENS_10bfloat16_tENS5_IJlSB_lEEESI_SJ_NS4_8TiledMMAINS4_8MMA_AtomIJNS4_20SM100_MMA_F16BF16_SSISI_SI_fLi64ELi128ELNS4_4UMMA5MajorE0ELSO_0ELNSN_7ScaleInE0ELSP_0EEEEEENS4_6LayoutINS5_IJSB_SB_SB_EEENS5_IJNSA_ILi0EEESU_SU_EEEEENS5_IJNS4_10UnderscoreESX_SX_EEEEENS4_23SM90_TMA_LOAD_MULTICASTENS4_14ComposedLayoutINS4_7SwizzleILi3ELi4ELi3EEENS4_18smem_ptr_flag_bitsILi16EEENSS_INS5_IJNSA_ILi8EEESF_EEENS5_IJSF_SB_EEEEEEEvNS4_8identityENS4_13SM90_TMA_LOADES1A_vS1B_EENS_8epilogue10collective18CollectiveEpilogueINS1E_23Sm100TmaWarpSpecializedILi4ELi2ELi16ELb1ELb0EEEJSH_NS5_IJNSS_ISF_SB_EENSS_INSA_ILi32EEESB_EEEEESI_SJ_SI_SJ_NS1E_6fusion15FusionCallbacksIS1I_NS1N_17LinearCombinationISI_fSI_fLNS_15FloatRoundStyleE2EEESH_S1M_JEEENS4_5SM1004TMEM4LOAD26SM100_TMEM_LOAD_16dp256b4xES1C_NS11_INS12_ILi2ELi4ELi3EEES15_NSS_INS5_IJS16_S1K_EEENS5_IJS1K_SB_EEEEEEENS4_17SM75_U32x4_LDSM_NENS4_14SM90_TMA_STOREES21_NS4_17SM90_U32x4_STSM_NENS4_39AutoVectorizingCopyWithAssumedAlignmentILi128EEEEEEvvEEEEvNT_6ParamsE,"",@"SHT_CUDA_INFO"
	.sectionflags	@""
	.align	4


	//----- nvinfo : EIATTR_CUDA_API_VERSION
	.align		4
        /*0000*/ 	.byte	0x04, 0x37
        /*0002*/ 	.short	(.L_31 - .L_30)
.L_30:
        /*0004*/ 	.word	0x00000082


	//----- nvinfo : EIATTR_KPARAM_INFO
	.align		4
.L_31:
        /*0008*/ 	.byte	0x04, 0x17
        /*000a*/ 	.short	(.L_33 - .L_32)
.L_32:
        /*000c*/ 	.word	0x00000000
        /*0010*/ 	.short	0x0000
        /*0012*/ 	.short	0x0000
        /*0014*/ 	.byte	0x00, 0xf0, 0x01, 0x20


	//----- nvinfo : EIATTR_AT_ENTRY_FRAGMENTS
	.align		4
.L_33:
        /*0018*/ 	.byte	0x04, 0x4f
        /*001a*/ 	.short	(.L_35 - .L_34)


	//   ....[0]....
.L_34:
        /*001c*/ 	.word	0x00000006


	//----- nvinfo : EIATTR_RESERVED_SMEM_USED
	.align		4
.L_35:
        /*0020*/ 	.byte	0x01, 0x41
	.zero		2


	//----- nvinfo : EIATTR_SPARSE_MMA_MASK
	.align		4
        /*0024*/ 	.byte	0x03, 0x50
        /*0026*/ 	.short	0x0000


	//----- nvinfo : EIATTR_TCGEN05_1CTA_USED
	.align		4
        /*0028*/ 	.byte	0x01, 0x51
	.zero		2


	//----- nvinfo : EIATTR_MAXREG_COUNT
	.align		4
        /*002c*/ 	.byte	0x03, 0x1b
        /*002e*/ 	.short	0x00ff


	//----- nvinfo : EIATTR_NUM_BARRIERS
	.align		4
        /*0030*/ 	.byte	0x02, 0x4c
        /*0032*/ 	.byte	0x07
	.zero		1


	//----- nvinfo : EIATTR_EXTERNS
	.align		4
        /*0034*/ 	.byte	0x04, 0x0f
        /*0036*/ 	.short	(.L_37 - .L_36)


	//   ....[0]....
	.align		4
.L_36:
        /*0038*/ 	.word	index@(__assertfail)


	//----- nvinfo : EIATTR_MERCURY_ISA_VERSION
	.align		4
.L_37:
        /*003c*/ 	.byte	0x03, 0x5f
        /*003e*/ 	.short	0x0101


	//----- nvinfo : EIATTR_INT_WARP_WIDE_INSTR_OFFSETS
	.align		4
        /*0040*/ 	.byte	0x04, 0x31
        /*0042*/ 	.short	(.L_39 - .L_38)


	//   ....[0]....
.L_38:
        /*0044*/ 	.word	0x00004010


	//   ....[1]....
        /*0048*/ 	.word	0x00004040


	//   ....[2]....
        /*004c*/ 	.word	0x00004060


	//   ....[3]....
        /*0050*/ 	.word	0x00004ba0


	//   ....[4]....
        /*0054*/ 	.word	0x00004c10


	//   ....[5]....
        /*0058*/ 	.word	0x00004cf0


	//   ....[6]....
        /*005c*/ 	.word	0x00004d70


	//   ....[7]....
        /*0060*/ 	.word	0x00004e70


	//   ....[8]....
        /*0064*/ 	.word	0x00004ef0


	//   ....[9]....
        /*0068*/ 	.word	0x00004fe0


	//   ....[10]....
        /*006c*/ 	.word	0x00005090


	//----- nvinfo : EIATTR_COOP_GROUP_MASK_REGIDS
	.align		4
.L_39:
        /*0070*/ 	.byte	0x04, 0x29
        /*0072*/ 	.short	(.L_41 - .L_40)


	//   ....[0]....
.L_40:
        /*0074*/ 	.word	0xffffffff


	//   ....[1]....
        /*0078*/ 	.word	0xffffffff


	//   ....[2]....
        /*007c*/ 	.word	0xffffffff


	//   ....[3]....
        /*0080*/ 	.word	0xffffffff


	//   ....[4]....
        /*0084*/ 	.word	0xffffffff


	//   ....[5]....
        /*0088*/ 	.word	0xffffffff


	//   ....[6]....
        /*008c*/ 	.word	0xffffffff


	//   ....[7]....
        /*0090*/ 	.word	0xffffffff


	//   ....[8]....
        /*0094*/ 	.word	0xffffffff


	//   ....[9]....
        /*0098*/ 	.word	0xffffffff


	//   ....[10]....
        /*009c*/ 	.word	0xffffffff


	//   ....[11]....
        /*00a0*/ 	.word	0xffffffff


	//   ....[12]....
        /*00a4*/ 	.word	0xffffffff


	//   ....[13]....
        /*00a8*/ 	.word	0xffffffff


	//----- nvinfo : EIATTR_COOP_GROUP_INSTR_OFFSETS
	.align		4
.L_41:
        /*00ac*/ 	.byte	0x04, 0x28
        /*00ae*/ 	.short	(.L_43 - .L_42)


	//   ....[0]....
.L_42:
        /*00b0*/ 	.word	0x00000080


	//   ....[1]....
        /*00b4*/ 	.word	0x000004f0


	//   ....[2]....
        /*00b8*/ 	.word	0x000006a0


	//   ....[3]....
        /*00bc*/ 	.word	0x00000840


	//   ....[4]....
        /*00c0*/ 	.word	0x00000940


	//   ....[5]....
        /*00c4*/ 	.word	0x00000ab0


	//   ....[6]....
        /*00c8*/ 	.word	0x00000c50


	//   ....[7]....
        /*00cc*/ 	.word	0x00000e00


	//   ....[8]....
        /*00d0*/ 	.word	0x00002190


	//   ....[9]....
        /*00d4*/ 	.word	0x00003040


	//   ....[10]....
        /*00d8*/ 	.word	0x00003250


	//   ....[11]....
        /*00dc*/ 	.word	0x00003280


	//   ....[12]....
        /*00e0*/ 	.word	0x00003ef0


	//   ....[13]....
        /*00e4*/ 	.word	0x00004120


	//----- nvinfo : EIATTR_VRC_CTA_INIT_COUNT
	.align		4
.L_43:
        /*00e8*/ 	.byte	0x02, 0x4a
        /*00ea*/ 	.byte	0x80
	.zero		1


	//----- nvinfo : EIATTR_SYSCALL_OFFSETS
	.align		4
        /*00ec*/ 	.byte	0x04, 0x46
        /*00ee*/ 	.short	(.L_45 - .L_44)


	//   ....[0]....
.L_44:
        /*00f0*/ 	.word	0x00005d20


	//   ....[1]....
        /*00f4*/ 	.word	0x00005e10


	//   ....[2]....
        /*00f8*/ 	.word	0x000065d0


	//   ....[3]....
        /*00fc*/ 	.word	0x00006e80


	//   ....[4]....
        /*0100*/ 	.word	0x00007710


	//   ....[5]....
        /*0104*/ 	.word	0x00007fa0


	//----- nvinfo : EIATTR_MBARRIER_INSTR_OFFSETS
	.align		4
.L_45:
        /*0108*/ 	.byte	0x04, 0x39
        /*010a*/ 	.short	(.L_47 - .L_46)


	//   ....[0]....
.L_46:
        /*010c*/ 	.word	0x00000610
        /*0110*/ 	.word	0x000000ff
        /*0114*/ 	.word	0x00000000
        /*0118*/ 	.short	0x0100
        /*011a*/ 	.byte	0x04
	.zero		1


	//   ....[1]....
        /*011c*/ 	.word	0x00000620
        /*0120*/ 	.word	0x000000ff
        /*0124*/ 	.word	0x00000020
        /*0128*/ 	.short	0x0100
        /*012a*/ 	.byte	0x04
	.zero		1


	//   ....[2]....
        /*012c*/ 	.word	0x00000630
        /*0130*/ 	.word	0x000000ff
        /*0134*/ 	.word	0x00000008
        /*0138*/ 	.short	0x0100
        /*013a*/ 	.byte	0x04
	.zero		1


	//   ....[3]....
        /*013c*/ 	.word	0x00000640
        /*0140*/ 	.word	0x000000ff
        /*0144*/ 	.word	0x00000028
        /*0148*/ 	.short	0x0100
        /*014a*/ 	.byte	0x04
	.zero		1


	//   ....[4]....
        /*014c*/ 	.word	0x00000650
        /*0150*/ 	.word	0x000000ff
        /*0154*/ 	.word	0x00000010
        /*0158*/ 	.short	0x0100
        /*015a*/ 	.byte	0x04
	.zero		1


	//   ....[5]....
        /*015c*/ 	.word	0x00000660
        /*0160*/ 	.word	0x000000ff
        /*0164*/ 	.word	0x00000030
        /*0168*/ 	.short	0x0100
        /*016a*/ 	.byte	0x04
	.zero		1


	//   ....[6]....
        /*016c*/ 	.word	0x00000670
        /*0170*/ 	.word	0x000000ff
        /*0174*/ 	.word	0x00000018
        /*0178*/ 	.short	0x0100
        /*017a*/ 	.byte	0x04
	.zero		1


	//   ....[7]....
        /*017c*/ 	.word	0x00000680
        /*0180*/ 	.word	0x000000ff
        /*0184*/ 	.word	0x00000038
        /*0188*/ 	.short	0x0100
        /*018a*/ 	.byte	0x04
	.zero		1


	//   ....[8]....
        /*018c*/ 	.word	0x000007b0
        /*0190*/ 	.word	0x000000ff
        /*0194*/ 	.word	0x00000040
        /*0198*/ 	.short	0x0100
        /*019a*/ 	.byte	0x04
	.zero		1


	//   ....[9]....
        /*019c*/ 	.word	0x000007c0
        /*01a0*/ 	.word	0x000000ff
        /*01a4*/ 	.word	0x00000060
        /*01a8*/ 	.short	0x0100
        /*01aa*/ 	.byte	0x04
	.zero		1


	//   ....[10]....
        /*01ac*/ 	.word	0x000007d0
        /*01b0*/ 	.word	0x000000ff
        /*01b4*/ 	.word	0x00000048
        /*01b8*/ 	.short	0x0100
        /*01ba*/ 	.byte	0x04
	.zero		1


	//   ....[11]....
        /*01bc*/ 	.word	0x000007e0
        /*01c0*/ 	.word	0x000000ff
        /*01c4*/ 	.word	0x00000068
        /*01c8*/ 	.short	0x0100
        /*01ca*/ 	.byte	0x04
	.zero		1


	//   ....[12]....
        /*01cc*/ 	.word	0x000007f0
        /*01d0*/ 	.word	0x000000ff
        /*01d4*/ 	.word	0x00000050
        /*01d8*/ 	.short	0x0100
        /*01da*/ 	.byte	0x04
	.zero		1


	//   ....[13]....
        /*01dc*/ 	.word	0x00000800
        /*01e0*/ 	.word	0x000000ff
        /*01e4*/ 	.word	0x00000070
        /*01e8*/ 	.short	0x0100
        /*01ea*/ 	.byte	0x04
	.zero		1


	//   ....[14]....
        /*01ec*/ 	.word	0x00000810
        /*01f0*/ 	.word	0x000000ff
        /*01f4*/ 	.word	0x00000058
        /*01f8*/ 	.short	0x0100
        /*01fa*/ 	.byte	0x04
	.zero		1


	//   ....[15]....
        /*01fc*/ 	.word	0x00000820
        /*0200*/ 	.word	0x000000ff
        /*0204*/ 	.word	0x00000078
        /*0208*/ 	.short	0x0100
        /*020a*/ 	.byte	0x04
	.zero		1


	//   ....[16]....
        /*020c*/ 	.word	0x00000910
        /*0210*/ 	.word	0x000000ff
        /*0214*/ 	.word	0x00000080
        /*0218*/ 	.short	0x0100
        /*021a*/ 	.byte	0x06
	.zero		1


	//   ....[17]....
        /*021c*/ 	.word	0x00000920
        /*0220*/ 	.word	0x000000ff
        /*0224*/ 	.word	0x00000088
        /*0228*/ 	.short	0x0100
        /*022a*/ 	.byte	0x06
	.zero		1


	//   ....[18]....
        /*022c*/ 	.word	0x00000a60
        /*0230*/ 	.word	0x000000ff
        /*0234*/ 	.word	0x00000090
        /*0238*/ 	.short	0x0100
        /*023a*/ 	.byte	0x06
	.zero		1


	//   ....[19]....
        /*023c*/ 	.word	0x00000a70
        /*0240*/ 	.word	0x000000ff
        /*0244*/ 	.word	0x000000a0
        /*0248*/ 	.short	0x0100
        /*024a*/ 	.byte	0x06
	.zero		1


	//   ....[20]....
        /*024c*/ 	.word	0x00000a80
        /*0250*/ 	.word	0x000000ff
        /*0254*/ 	.word	0x00000098
        /*0258*/ 	.short	0x0100
        /*025a*/ 	.byte	0x06
	.zero		1


	//   ....[21]....
        /*025c*/ 	.word	0x00000a90
        /*0260*/ 	.word	0x000000ff
        /*0264*/ 	.word	0x000000a8
        /*0268*/ 	.short	0x0100
        /*026a*/ 	.byte	0x06
	.zero		1


	//   ....[22]....
        /*026c*/ 	.word	0x00000bc0
        /*0270*/ 	.word	0x000000ff
        /*0274*/ 	.word	0x000000b0
        /*0278*/ 	.short	0x0100
        /*027a*/ 	.byte	0x04
	.zero		1


	//   ....[23]....
        /*027c*/ 	.word	0x00000bd0
        /*0280*/ 	.word	0x000000ff
        /*0284*/ 	.word	0x000000d0
        /*0288*/ 	.short	0x0100
        /*028a*/ 	.byte	0x04
	.zero		1


	//   ....[24]....
        /*028c*/ 	.word	0x00000be0
        /*0290*/ 	.word	0x000000ff
        /*0294*/ 	.word	0x000000b8
        /*0298*/ 	.short	0x0100
        /*029a*/ 	.byte	0x04
	.zero		1


	//   ....[25]....
        /*029c*/ 	.word	0x00000bf0
        /*02a0*/ 	.word	0x000000ff
        /*02a4*/ 	.word	0x000000d8
        /*02a8*/ 	.short	0x0100
        /*02aa*/ 	.byte	0x04
	.zero		1


	//   ....[26]....
        /*02ac*/ 	.word	0x00000c00
        /*02b0*/ 	.word	0x000000ff
        /*02b4*/ 	.word	0x000000c0
        /*02b8*/ 	.short	0x0100
        /*02ba*/ 	.byte	0x04
	.zero		1


	//   ....[27]....
        /*02bc*/ 	.word	0x00000c10
        /*02c0*/ 	.word	0x000000ff
        /*02c4*/ 	.word	0x000000e0
        /*02c8*/ 	.short	0x0100
        /*02ca*/ 	.byte	0x04
	.zero		1


	//   ....[28]....
        /*02cc*/ 	.word	0x00000c20
        /*02d0*/ 	.word	0x000000ff
        /*02d4*/ 	.word	0x000000c8
        /*02d8*/ 	.short	0x0100
        /*02da*/ 	.byte	0x04
	.zero		1


	//   ....[29]....
        /*02dc*/ 	.word	0x00000c30
        /*02e0*/ 	.word	0x000000ff
        /*02e4*/ 	.word	0x000000e8
        /*02e8*/ 	.short	0x0100
        /*02ea*/ 	.byte	0x04
	.zero		1


	//   ....[30]....
        /*02ec*/ 	.word	0x00000d20
        /*02f0*/ 	.word	0x000000ff
        /*02f4*/ 	.word	0x000000f0
        /*02f8*/ 	.short	0x0100
        /*02fa*/ 	.byte	0x04
	.zero		1


	//   ....[31]....
        /*02fc*/ 	.word	0x00000d30
        /*0300*/ 	.word	0x000000ff
        /*0304*/ 	.word	0x00000100
        /*0308*/ 	.short	0x0100
        /*030a*/ 	.byte	0x04
	.zero		1


	//   ....[32]....
        /*030c*/ 	.word	0x00000d40
        /*0310*/ 	.word	0x000000ff
        /*0314*/ 	.word	0x000000f8
        /*0318*/ 	.short	0x0100
        /*031a*/ 	.byte	0x04
	.zero		1


	//   ....[33]....
        /*031c*/ 	.word	0x00000d50
        /*0320*/ 	.word	0x000000ff
        /*0324*/ 	.word	0x00000108
        /*0328*/ 	.short	0x0100
        /*032a*/ 	.byte	0x04
	.zero		1


	//   ....[34]....
        /*032c*/ 	.word	0x00001890
        /*0330*/ 	.word	0x00000000
        /*0334*/ 	.word	0x00000100
        /*0338*/ 	.short	0x010a
        /*033a*/ 	.byte	0xff
	.zero		1


	//   ....[35]....
        /*033c*/ 	.word	0x000018c0
        /*0340*/ 	.word	0x00000000
        /*0344*/ 	.word	0x000000f0
        /*0348*/ 	.short	0x0101
        /*034a*/ 	.byte	0xff
	.zero		1


	//   ....[36]....
        /*034c*/ 	.word	0x00001990
        /*0350*/ 	.word	0x000000ff
        /*0354*/ 	.word	0x00000020
        /*0358*/ 	.short	0x010a
        /*035a*/ 	.byte	0x04
	.zero		1


	//   ....[37]....
        /*035c*/ 	.word	0x00001a10
        /*0360*/ 	.word	0x000000ff
        /*0364*/ 	.word	0x00000020
        /*0368*/ 	.short	0x010a
        /*036a*/ 	.byte	0x21
	.zero		1


	//   ....[38]....
        /*036c*/ 	.word	0x00001ba0
        /*0370*/ 	.word	0x000000ff
        /*0374*/ 	.word	0x00000020
        /*0378*/ 	.short	0x010a
        /*037a*/ 	.byte	0x05
	.zero		1


	//   ....[39]....
        /*037c*/ 	.word	0x00001d90
        /*0380*/ 	.word	0x000000ff
        /*0384*/ 	.word	0x00000088
        /*0388*/ 	.short	0x0101
        /*038a*/ 	.byte	0x0d
	.zero		1


	//   ....[40]....
        /*038c*/ 	.word	0x00001db0
        /*0390*/ 	.word	0x000000ff
        /*0394*/ 	.word	0x00000020
        /*0398*/ 	.short	0x010a
        /*039a*/ 	.byte	0x04
	.zero		1


	//   ....[41]....
        /*039c*/ 	.word	0x00001e30
        /*03a0*/ 	.word	0x000000ff
        /*03a4*/ 	.word	0x00000020
        /*03a8*/ 	.short	0x010a
        /*03aa*/ 	.byte	0x21
	.zero		1


	//   ....[42]....
        /*03ac*/ 	.word	0x00001fc0
        /*03b0*/ 	.word	0x000000ff
        /*03b4*/ 	.word	0x00000020
        /*03b8*/ 	.short	0x010a
        /*03ba*/ 	.byte	0x05
	.zero		1


	//   ....[43]....
        /*03bc*/ 	.word	0x000021c0
        /*03c0*/ 	.word	0x00000003
        /*03c4*/ 	.word	0x00000090
        /*03c8*/ 	.short	0x010a
        /*03ca*/ 	.byte	0xff
	.zero		1


	//   ....[44]....
        /*03cc*/ 	.word	0x00002310
        /*03d0*/ 	.word	0x00000000
        /*03d4*/ 	.word	0x00000000
        /*03d8*/ 	.short	0x0101
        /*03da*/ 	.byte	0xff
	.zero		1


	//   ....[45]....
        /*03dc*/ 	.word	0x000028c0
        /*03e0*/ 	.word	0x000000ff
        /*03e4*/ 	.word	0x00000000
        /*03e8*/ 	.short	0x010a
        /*03ea*/ 	.byte	0x04
	.zero		1


	//   ....[46]....
        /*03ec*/ 	.word	0x00002950
        /*03f0*/ 	.word	0x000000ff
        /*03f4*/ 	.word	0x00000000
        /*03f8*/ 	.short	0x010a
        /*03fa*/ 	.byte	0x05
	.zero		1


	//   ....[47]....
        /*03fc*/ 	.word	0x000029e0
        /*0400*/ 	.word	0x000000ff
        /*0404*/ 	.word	0x00000000
        /*0408*/ 	.short	0x010a
        /*040a*/ 	.byte	0x05
	.zero		1


	//   ....[48]....
        /*040c*/ 	.word	0x00002a80
        /*0410*/ 	.word	0x00000000
        /*0414*/ 	.word	0x00000000
        /*0418*/ 	.short	0x010a
        /*041a*/ 	.byte	0xff
	.zero		1


	//   ....[49]....
        /*041c*/ 	.word	0x00002ba0
        /*0420*/ 	.word	0x00000002
        /*0424*/ 	.word	0x000000f0
        /*0428*/ 	.short	0x010a
        /*042a*/ 	.byte	0xff
	.zero		1


	//   ....[50]....
        /*042c*/ 	.word	0x00002c10
        /*0430*/ 	.word	0x00000002
        /*0434*/ 	.word	0x00000000
        /*0438*/ 	.short	0x0101
        /*043a*/ 	.byte	0xff
	.zero		1


	//   ....[51]....
        /*043c*/ 	.word	0x00002c30
        /*0440*/ 	.word	0x000000ff
        /*0444*/ 	.word	0x000000a0
        /*0448*/ 	.short	0x010a
        /*044a*/ 	.byte	0x04
	.zero		1


	//   ....[52]....
        /*044c*/ 	.word	0x00002d50
        /*0450*/ 	.word	0x00000002
        /*0454*/ 	.word	0x00000090
        /*0458*/ 	.short	0x010a
        /*045a*/ 	.byte	0xff
	.zero		1


	//   ....[53]....
        /*045c*/ 	.word	0x00002e50
        /*0460*/ 	.word	0x00000002
        /*0464*/ 	.word	0x00000000
        /*0468*/ 	.short	0x0101
        /*046a*/ 	.byte	0xff
	.zero		1


	//   ....[54]....
        /*046c*/ 	.word	0x00002ee0
        /*0470*/ 	.word	0x000000ff
        /*0474*/ 	.word	0x000000a0
        /*0478*/ 	.short	0x0106
        /*047a*/ 	.byte	0x04
	.zero		1


	//   ....[55]....
        /*047c*/ 	.word	0x00002f00
        /*0480*/ 	.word	0x000000ff
        /*0484*/ 	.word	0x000000a0
        /*0488*/ 	.short	0x010a
        /*048a*/ 	.byte	0x04
	.zero		1


	//   ....[56]....
        /*048c*/ 	.word	0x00002f90
        /*0490*/ 	.word	0x000000ff
        /*0494*/ 	.word	0x000000a0
        /*0498*/ 	.short	0x0106
        /*049a*/ 	.byte	0x07
	.zero		1


	//   ....[57]....
        /*049c*/ 	.word	0x00002fd0
        /*04a0*/ 	.word	0x00000000
        /*04a4*/ 	.word	0x000000a0
        /*04a8*/ 	.short	0x010a
        /*04aa*/ 	.byte	0xff
	.zero		1


	//   ....[58]....
        /*04ac*/ 	.word	0x000035a0
        /*04b0*/ 	.word	0x00000000
        /*04b4*/ 	.word	0x00000090
        /*04b8*/ 	.short	0x010a
        /*04ba*/ 	.byte	0xff
	.zero		1


	//   ....[59]....
        /*04bc*/ 	.word	0x000036a0
        /*04c0*/ 	.word	0x00000003
        /*04c4*/ 	.word	0x00000000
        /*04c8*/ 	.short	0x0101
        /*04ca*/ 	.byte	0xff
	.zero		1


	//   ....[60]....
        /*04cc*/ 	.word	0x000036b0
        /*04d0*/ 	.word	0x000000ff
        /*04d4*/ 	.word	0x00000000
        /*04d8*/ 	.short	0x010a
        /*04da*/ 	.byte	0x04
	.zero		1


	//   ....[61]....
        /*04dc*/ 	.word	0x00003730
        /*04e0*/ 	.word	0x000000ff
        /*04e4*/ 	.word	0x000000d0
        /*04e8*/ 	.short	0x010a
        /*04ea*/ 	.byte	0x2e
	.zero		1


	//   ....[62]....
        /*04ec*/ 	.word	0x00003810
        /*04f0*/ 	.word	0x000000ff
        /*04f4*/ 	.word	0x00000000
        /*04f8*/ 	.short	0x010a
        /*04fa*/ 	.byte	0x07
	.zero		1


	//   ....[63]....
        /*04fc*/ 	.word	0x00003950
        /*0500*/ 	.word	0x000000ff
        /*0504*/ 	.word	0x00000000
        /*0508*/ 	.short	0x010a
        /*050a*/ 	.byte	0x04
	.zero		1


	//   ....[64]....
        /*050c*/ 	.word	0x00003d20
        /*0510*/ 	.word	0x000000ff
        /*0514*/ 	.word	0x00000000
        /*0518*/ 	.short	0x010a
        /*051a*/ 	.byte	0x04
	.zero		1


	//   ....[65]....
        /*051c*/ 	.word	0x00003db0
        /*0520*/ 	.word	0x000000ff
        /*0524*/ 	.word	0x00000000
        /*0528*/ 	.short	0x010a
        /*052a*/ 	.byte	0x05
	.zero		1


	//   ....[66]....
        /*052c*/ 	.word	0x00003e40
        /*0530*/ 	.word	0x000000ff
        /*0534*/ 	.word	0x00000000
        /*0538*/ 	.short	0x010a
        /*053a*/ 	.byte	0x05
	.zero		1


	//   ....[67]....
        /*053c*/ 	.word	0x00003ed0
        /*0540*/ 	.word	0x000000ff
        /*0544*/ 	.word	0x00000000
        /*0548*/ 	.short	0x010a
        /*054a*/ 	.byte	0x04
	.zero		1


	//   ....[68]....
        /*054c*/ 	.word	0x000043a0
        /*0550*/ 	.word	0x0000000c
        /*0554*/ 	.word	0x00000090
        /*0558*/ 	.short	0x010a
        /*055a*/ 	.byte	0xff
	.zero		1


	//   ....[69]....
        /*055c*/ 	.word	0x00004510
        /*0560*/ 	.word	0x00000000
        /*0564*/ 	.word	0x00000000
        /*0568*/ 	.short	0x0101
        /*056a*/ 	.byte	0xff
	.zero		1


	//   ....[70]....
        /*056c*/ 	.word	0x000049a0
        /*0570*/ 	.word	0x000000ff
        /*0574*/ 	.word	0x00000088
        /*0578*/ 	.short	0x010a
        /*057a*/ 	.byte	0x15
	.zero		1


	//   ....[71]....
        /*057c*/ 	.word	0x00004b20
        /*0580*/ 	.word	0x000000ff
        /*0584*/ 	.word	0x00000060
        /*0588*/ 	.short	0x010a
        /*058a*/ 	.byte	0x15
	.zero		1


	//   ....[72]....
        /*058c*/ 	.word	0x00004ca0
        /*0590*/ 	.word	0x000000ff
        /*0594*/ 	.word	0x00000040
        /*0598*/ 	.short	0x010b
        /*059a*/ 	.byte	0x15
	.zero		1


	//   ....[73]....
        /*059c*/ 	.word	0x00004cb0
        /*05a0*/ 	.word	0x000000ff
        /*05a4*/ 	.word	0x00000000
        /*05a8*/ 	.short	0x0101
        /*05aa*/ 	.byte	0x06
	.zero		1


	//   ....[74]....
        /*05ac*/ 	.word	0x00004cc0
        /*05b0*/ 	.word	0x000000ff
        /*05b4*/ 	.word	0x00000068
        /*05b8*/ 	.short	0x010a
        /*05ba*/ 	.byte	0x15
	.zero		1


	//   ....[75]....
        /*05bc*/ 	.word	0x00004e20
        /*05c0*/ 	.word	0x000000ff
        /*05c4*/ 	.word	0x00000048
        /*05c8*/ 	.short	0x010b
        /*05ca*/ 	.byte	0x15
	.zero		1


	//   ....[76]....
        /*05cc*/ 	.word	0x00004e30
        /*05d0*/ 	.word	0x000000ff
        /*05d4*/ 	.word	0x00000000
        /*05d8*/ 	.short	0x0101
        /*05da*/ 	.byte	0x06
	.zero		1


	//   ....[77]....
        /*05dc*/ 	.word	0x00004e40
        /*05e0*/ 	.word	0x000000ff
        /*05e4*/ 	.word	0x00000070
        /*05e8*/ 	.short	0x010a
        /*05ea*/ 	.byte	0x15
	.zero		1


	//   ....[78]....
        /*05ec*/ 	.word	0x00004f90
        /*05f0*/ 	.word	0x000000ff
        /*05f4*/ 	.word	0x00000050
        /*05f8*/ 	.short	0x010b
        /*05fa*/ 	.byte	0x15
	.zero		1


	//   ....[79]....
        /*05fc*/ 	.word	0x00004fa0
        /*0600*/ 	.word	0x000000ff
        /*0604*/ 	.word	0x00000000
        /*0608*/ 	.short	0x0101
        /*060a*/ 	.byte	0x06
	.zero		1


	//   ....[80]....
        /*060c*/ 	.word	0x00004fb0
        /*0610*/ 	.word	0x000000ff
        /*0614*/ 	.word	0x00000078
        /*0618*/ 	.short	0x010a
        /*061a*/ 	.byte	0x15
	.zero		1


	//   ....[81]....
        /*061c*/ 	.word	0x000051a0
        /*0620*/ 	.word	0x000000ff
        /*0624*/ 	.word	0x00000058
        /*0628*/ 	.short	0x010b
        /*062a*/ 	.byte	0x15
	.zero		1


	//   ....[82]....
        /*062c*/ 	.word	0x000051b0
        /*0630*/ 	.word	0x000000ff
        /*0634*/ 	.word	0x00000000
        /*0638*/ 	.short	0x0101
        /*063a*/ 	.byte	0x25
	.zero		1


	//   ....[83]....
        /*063c*/ 	.word	0x000051e0
        /*0640*/ 	.word	0x000000ff
        /*0644*/ 	.word	0x00000060
        /*0648*/ 	.short	0x010a
        /*064a*/ 	.byte	0x15
	.zero		1


	//   ....[84]....
        /*064c*/ 	.word	0x00005200
        /*0650*/ 	.word	0x000000ff
        /*0654*/ 	.word	0x00000068
        /*0658*/ 	.short	0x010a
        /*065a*/ 	.byte	0x15
	.zero		1


	//   ....[85]....
        /*065c*/ 	.word	0x00005220
        /*0660*/ 	.word	0x000000ff
        /*0664*/ 	.word	0x00000070
        /*0668*/ 	.short	0x010a
        /*066a*/ 	.byte	0x15
	.zero		1


	//   ....[86]....
        /*066c*/ 	.word	0x00005260
        /*0670*/ 	.word	0x00000000
        /*0674*/ 	.word	0x00000078
        /*0678*/ 	.short	0x010a
        /*067a*/ 	.byte	0xff
	.zero		1


	//   ....[87]....
        /*067c*/ 	.word	0x000055b0
        /*0680*/ 	.word	0x00000003
        /*0684*/ 	.word	0x00000090
        /*0688*/ 	.short	0x010a
        /*068a*/ 	.byte	0xff
	.zero		1


	//   ....[88]....
        /*068c*/ 	.word	0x00005730
        /*0690*/ 	.word	0x00000000
        /*0694*/ 	.word	0x00000000
        /*0698*/ 	.short	0x0101
        /*069a*/ 	.byte	0xff
	.zero		1


	//   ....[89]....
        /*069c*/ 	.word	0x00006280
        /*06a0*/ 	.word	0x000000ff
        /*06a4*/ 	.word	0x00000040
        /*06a8*/ 	.short	0x010a
        /*06aa*/ 	.byte	0x2c
	.zero		1


	//   ....[90]....
        /*06ac*/ 	.word	0x000062c0
        /*06b0*/ 	.word	0x0000001a
        /*06b4*/ 	.word	0x000000b0
        /*06b8*/ 	.short	0x010a
        /*06ba*/ 	.byte	0xff
	.zero		1


	//   ....[91]....
        /*06bc*/ 	.word	0x000063d0
        /*06c0*/ 	.word	0x000000ff
        /*06c4*/ 	.word	0x00000040
        /*06c8*/ 	.short	0x010a
        /*06ca*/ 	.byte	0x2c
	.zero		1


	//   ....[92]....
        /*06cc*/ 	.word	0x000064b0
        /*06d0*/ 	.word	0x0000001a
        /*06d4*/ 	.word	0x000000b0
        /*06d8*/ 	.short	0x010a
        /*06da*/ 	.byte	0xff
	.zero		1


	//   ....[93]....
        /*06dc*/ 	.word	0x00006be0
        /*06e0*/ 	.word	0x00000000
        /*06e4*/ 	.word	0x00000000
        /*06e8*/ 	.short	0x0101
        /*06ea*/ 	.byte	0xff
	.zero		1


	//   ....[94]....
        /*06ec*/ 	.word	0x00006bf0
        /*06f0*/ 	.word	0x00000002
        /*06f4*/ 	.word	0x00000040
        /*06f8*/ 	.short	0x010a
        /*06fa*/ 	.byte	0xff
	.zero		1


	//   ....[95]....
        /*06fc*/ 	.word	0x00006cb0
        /*0700*/ 	.word	0x00000002
        /*0704*/ 	.word	0x00000040
        /*0708*/ 	.short	0x010a
        /*070a*/ 	.byte	0xff
	.zero		1


	//   ....[96]....
        /*070c*/ 	.word	0x00007470
        /*0710*/ 	.word	0x00000000
        /*0714*/ 	.word	0x00000000
        /*0718*/ 	.short	0x0101
        /*071a*/ 	.byte	0xff
	.zero		1


	//   ....[97]....
        /*071c*/ 	.word	0x00007490
        /*0720*/ 	.word	0x00000002
        /*0724*/ 	.word	0x00000040
        /*0728*/ 	.short	0x010a
        /*072a*/ 	.byte	0xff
	.zero		1


	//   ....[98]....
        /*072c*/ 	.word	0x00007540
        /*0730*/ 	.word	0x00000002
        /*0734*/ 	.word	0x00000040
        /*0738*/ 	.short	0x010a
        /*073a*/ 	.byte	0xff
	.zero		1


	//   ....[99]....
        /*073c*/ 	.word	0x00007d00
        /*0740*/ 	.word	0x00000000
        /*0744*/ 	.word	0x00000000
        /*0748*/ 	.short	0x0101
        /*074a*/ 	.byte	0xff
	.zero		1


	//   ....[100]....
        /*074c*/ 	.word	0x00007d20
        /*0750*/ 	.word	0x00000003
        /*0754*/ 	.word	0x00000040
        /*0758*/ 	.short	0x010a
        /*075a*/ 	.byte	0xff
	.zero		1


	//   ....[101]....
        /*075c*/ 	.word	0x00007dd0
        /*0760*/ 	.word	0x00000003
        /*0764*/ 	.word	0x00000040
        /*0768*/ 	.short	0x010a
        /*076a*/ 	.byte	0xff
	.zero		1


	//   ....[102]....
        /*076c*/ 	.word	0x00008170
        /*0770*/ 	.word	0x000000ff
        /*0774*/ 	.word	0x00000000
        /*0778*/ 	.short	0x0101
        /*077a*/ 	.byte	0x04
	.zero		1


	//   ....[103]....
        /*077c*/ 	.word	0x000085f0
        /*0780*/ 	.word	0x00000000
        /*0784*/ 	.word	0x00000000
        /*0788*/ 	.short	0x0101
        /*078a*/ 	.byte	0xff
	.zero		1


	//   ....[104]....
        /*078c*/ 	.word	0x00008880
        /*0790*/ 	.word	0x000000ff
        /*0794*/ 	.word	0x00000000
        /*0798*/ 	.short	0x0101
        /*079a*/ 	.byte	0x04
	.zero		1


	//   ....[105]....
        /*079c*/ 	.word	0x000088a0
        /*07a0*/ 	.word	0x00000000
        /*07a4*/ 	.word	0x00000100
        /*07a8*/ 	.short	0x010a
        /*07aa*/ 	.byte	0xff
	.zero		1


	//   ....[106]....
        /*07ac*/ 	.word	0x00008900
        /*07b0*/ 	.word	0x00000000
        /*07b4*/ 	.word	0x00000020
        /*07b8*/ 	.short	0x010a
        /*07ba*/ 	.byte	0xff
	.zero		1


	//   ....[107]....
        /*07bc*/ 	.word	0x00008960
        /*07c0*/ 	.word	0x00000000
        /*07c4*/ 	.word	0x00000020
        /*07c8*/ 	.short	0x010a
        /*07ca*/ 	.byte	0xff
	.zero		1


	//   ....[108]....
        /*07cc*/ 	.word	0x000089b0
        /*07d0*/ 	.word	0x00000003
        /*07d4*/ 	.word	0x00000090
        /*07d8*/ 	.short	0x010a
        /*07da*/ 	.byte	0xff
	.zero		1


	//   ....[109]....
        /*07dc*/ 	.word	0x00008a10
        /*07e0*/ 	.word	0x00000000
        /*07e4*/ 	.word	0x00000000
        /*07e8*/ 	.short	0x010a
        /*07ea*/ 	.byte	0xff
	.zero		1


	//   ....[110]....
        /*07ec*/ 	.word	0x00008a70
        /*07f0*/ 	.word	0x00000000
        /*07f4*/ 	.word	0x00000000
        /*07f8*/ 	.short	0x010a
        /*07fa*/ 	.byte	0xff
	.zero		1


	//   ....[111]....
        /*07fc*/ 	.word	0x00008ad0
        /*0800*/ 	.word	0x00000000
        /*0804*/ 	.word	0x00000000
        /*0808*/ 	.short	0x010a
        /*080a*/ 	.byte	0xff
	.zero		1


	//   ....[112]....
        /*080c*/ 	.word	0x00008b20
        /*0810*/ 	.word	0x00000002
        /*0814*/ 	.word	0x000000f0
        /*0818*/ 	.short	0x010a
        /*081a*/ 	.byte	0xff
	.zero		1


	//   ....[113]....
        /*081c*/ 	.word	0x00008b80
        /*0820*/ 	.word	0x00000002
        /*0824*/ 	.word	0x000000a0
        /*0828*/ 	.short	0x010a
        /*082a*/ 	.byte	0xff
	.zero		1


	//   ....[114]....
        /*082c*/ 	.word	0x00008bd0
        /*0830*/ 	.word	0x00000002
        /*0834*/ 	.word	0x00000090
        /*0838*/ 	.short	0x010a
        /*083a*/ 	.byte	0xff
	.zero		1


	//   ....[115]....
        /*083c*/ 	.word	0x00008c30
        /*0840*/ 	.word	0x00000000
        /*0844*/ 	.word	0x000000a0
        /*0848*/ 	.short	0x010a
        /*084a*/ 	.byte	0xff
	.zero		1


	//   ....[116]....
        /*084c*/ 	.word	0x00008c80
        /*0850*/ 	.word	0x00000000
        /*0854*/ 	.word	0x00000090
        /*0858*/ 	.short	0x010a
        /*085a*/ 	.byte	0xff
	.zero		1


	//   ....[117]....
        /*085c*/ 	.word	0x00008ce0
        /*0860*/ 	.word	0x00000002
        /*0864*/ 	.word	0x000000d0
        /*0868*/ 	.short	0x010a
        /*086a*/ 	.byte	0xff
	.zero		1


	//   ....[118]....
        /*086c*/ 	.word	0x00008d40
        /*0870*/ 	.word	0x00000000
        /*0874*/ 	.word	0x00000000
        /*0878*/ 	.short	0x010a
        /*087a*/ 	.byte	0xff
	.zero		1


	//   ....[119]....
        /*087c*/ 	.word	0x00008da0
        /*0880*/ 	.word	0x00000000
        /*0884*/ 	.word	0x00000000
        /*0888*/ 	.short	0x010a
        /*088a*/ 	.byte	0xff
	.zero		1


	//   ....[120]....
        /*088c*/ 	.word	0x00008e00
        /*0890*/ 	.word	0x00000000
        /*0894*/ 	.word	0x00000000
        /*0898*/ 	.short	0x010a
        /*089a*/ 	.byte	0xff
	.zero		1


	//   ....[121]....
        /*089c*/ 	.word	0x00008e60
        /*08a0*/ 	.word	0x00000000
        /*08a4*/ 	.word	0x00000000
        /*08a8*/ 	.short	0x010a
        /*08aa*/ 	.byte	0xff
	.zero		1


	//   ....[122]....
        /*08ac*/ 	.word	0x00008ec0
        /*08b0*/ 	.word	0x00000000
        /*08b4*/ 	.word	0x00000000
        /*08b8*/ 	.short	0x010a
        /*08ba*/ 	.byte	0xff
	.zero		1


	//   ....[123]....
        /*08bc*/ 	.word	0x00008f10
        /*08c0*/ 	.word	0x0000000c
        /*08c4*/ 	.word	0x00000090
        /*08c8*/ 	.short	0x010a
        /*08ca*/ 	.byte	0xff
	.zero		1


	//   ....[124]....
        /*08cc*/ 	.word	0x00008f70
        /*08d0*/ 	.word	0x00000000
        /*08d4*/ 	.word	0x00000088
        /*08d8*/ 	.short	0x010a
        /*08da*/ 	.byte	0xff
	.zero		1


	//   ....[125]....
        /*08dc*/ 	.word	0x00008fd0
        /*08e0*/ 	.word	0x00000000
        /*08e4*/ 	.word	0x00000060
        /*08e8*/ 	.short	0x010a
        /*08ea*/ 	.byte	0xff
	.zero		1


	//   ....[126]....
        /*08ec*/ 	.word	0x00009030
        /*08f0*/ 	.word	0x00000000
        /*08f4*/ 	.word	0x00000068
        /*08f8*/ 	.short	0x010a
        /*08fa*/ 	.byte	0xff
	.zero		1


	//   ....[127]....
        /*08fc*/ 	.word	0x00009090
        /*0900*/ 	.word	0x00000000
        /*0904*/ 	.word	0x00000070
        /*0908*/ 	.short	0x010a
        /*090a*/ 	.byte	0xff
	.zero		1


	//   ....[128]....
        /*090c*/ 	.word	0x000090f0
        /*0910*/ 	.word	0x00000000
        /*0914*/ 	.word	0x00000078
        /*0918*/ 	.short	0x010a
        /*091a*/ 	.byte	0xff
	.zero		1


	//   ....[129]....
        /*091c*/ 	.word	0x00009150
        /*0920*/ 	.word	0x00000000
        /*0924*/ 	.word	0x00000060
        /*0928*/ 	.short	0x010a
        /*092a*/ 	.byte	0xff
	.zero		1


	//   ....[130]....
        /*092c*/ 	.word	0x000091b0
        /*0930*/ 	.word	0x00000000
        /*0934*/ 	.word	0x00000068
        /*0938*/ 	.short	0x010a
        /*093a*/ 	.byte	0xff
	.zero		1


	//   ....[131]....
        /*093c*/ 	.word	0x00009210
        /*0940*/ 	.word	0x00000000
        /*0944*/ 	.word	0x00000070
        /*0948*/ 	.short	0x010a
        /*094a*/ 	.byte	0xff
	.zero		1


	//   ....[132]....
        /*094c*/ 	.word	0x00009260
        /*0950*/ 	.word	0x00000003
        /*0954*/ 	.word	0x00000090
        /*0958*/ 	.short	0x010a
        /*095a*/ 	.byte	0xff
	.zero		1


	//   ....[133]....
        /*095c*/ 	.word	0x000092c0
        /*0960*/ 	.word	0x00000000
        /*0964*/ 	.word	0x00000040
        /*0968*/ 	.short	0x010a
        /*096a*/ 	.byte	0xff
	.zero		1


	//   ....[134]....
        /*096c*/ 	.word	0x00009310
        /*0970*/ 	.word	0x0000001a
        /*0974*/ 	.word	0x000000b0
        /*0978*/ 	.short	0x010a
        /*097a*/ 	.byte	0xff
	.zero		1


	//   ....[135]....
        /*097c*/ 	.word	0x00009360
        /*0980*/ 	.word	0x00000002
        /*0984*/ 	.word	0x00000040
        /*0988*/ 	.short	0x010a
        /*098a*/ 	.byte	0xff
	.zero		1


	//   ....[136]....
        /*098c*/ 	.word	0x000093b0
        /*0990*/ 	.word	0x00000002
        /*0994*/ 	.word	0x00000040
        /*0998*/ 	.short	0x010a
        /*099a*/ 	.byte	0xff
	.zero		1


	//   ....[137]....
        /*099c*/ 	.word	0x00009400
        /*09a0*/ 	.word	0x00000003
        /*09a4*/ 	.word	0x00000040
        /*09a8*/ 	.short	0x010a
        /*09aa*/ 	.byte	0xff
	.zero		1


	//----- nvinfo : EIATTR_NUM_MBARRIERS
	.align		4
.L_47:
        /*09ac*/ 	.byte	0x03, 0x38
        /*09ae*/ 	.short	0x0022


	//----- nvinfo : EIATTR_EXIT_INSTR_OFFSETS
	.align		4
        /*09b0*/ 	.byte	0x04, 0x1c
        /*09b2*/ 	.short	(.L_49 - .L_48)


	//   ....[0]....
.L_48:
        /*09b4*/ 	.word	0x00002ab0


	//   ....[1]....
        /*09b8*/ 	.word	0x00002fa0


	//   ....[2]....
        /*09bc*/ 	.word	0x00003000


	//   ....[3]....
        /*09c0*/ 	.word	0x00004130


	//   ....[4]....
        /*09c4*/ 	.word	0x00005290


	//   ....[5]....
        /*09c8*/ 	.word	0x000052d0


	//   ....[6]....
        /*09cc*/ 	.word	0x00008770


	//   ....[7]....
        /*09d0*/ 	.word	0x000087f0


	//   ....[8]....
        /*09d4*/ 	.word	0x00008820


	//   ....[9]....
        /*09d8*/ 	.word	0x00008890


	//----- nvinfo : EIATTR_MAX_THREADS
	.align		4
.L_49:
        /*09dc*/ 	.byte	0x04, 0x05
        /*09de*/ 	.short	(.L_51 - .L_50)
.L_50:
        /*09e0*/ 	.word	0x00000100
        /*09e4*/ 	.word	0x00000001
        /*09e8*/ 	.word	0x00000001


	//----- nvinfo : EIATTR_CRS_STACK_SIZE
	.align		4
.L_51:
        /*09ec*/ 	.byte	0x04, 0x1e
        /*09ee*/ 	.short	(.L_53 - .L_52)
.L_52:
        /*09f0*/ 	.word	0x00000000


	//----- nvinfo : EIATTR_CBANK_PARAM_SIZE
	.align		4
.L_53:
        /*09f4*/ 	.byte	0x03, 0x19
        /*09f6*/ 	.short	0x0800


	//----- nvinfo : EIATTR_PARAM_CBANK
	.align		4
        /*09f8*/ 	.byte	0x04, 0x0a
        /*09fa*/ 	.short	(.L_55 - .L_54)
	.align		4
.L_54:
        /*09fc*/ 	.word	index@(.nv.constant0._ZN7cutlass13device_kernelINS_4gemm6kernel13GemmUniversalIN4cute5tupleIJiiiiEEENS1_10collective13CollectiveMmaINS1_35MainloopSm100TmaUmmaWarpSpecializedILi4ELi2ELi4ENS5_IJNS4_1CILi1EEENSA_ILi2EEESB_EEEEENS5_IJNSA_ILi64EEENSA_ILi128EEESG_EEENS_10bfloat16_tENS5_IJlSB_lEEESI_SJ_NS4_8TiledMMAINS4_8MMA_AtomIJNS4_20SM100_MMA_F16BF16_SSISI_SI_fLi64ELi128ELNS4_4UMMA5MajorE0ELSO_0ELNSN_7ScaleInE0ELSP_0EEEEEENS4_6LayoutINS5_IJSB_SB_SB_EEENS5_IJNSA_ILi0EEESU_SU_EEEEENS5_IJNS4_10UnderscoreESX_SX_EEEEENS4_23SM90_TMA_LOAD_MULTICASTENS4_14ComposedLayoutINS4_7SwizzleILi3ELi4ELi3EEENS4_18smem_ptr_flag_bitsILi16EEENSS_INS5_IJNSA_ILi8EEESF_EEENS5_IJSF_SB_EEEEEEEvNS4_8identityENS4_13SM90_TMA_LOADES1A_vS1B_EENS_8epilogue10collective18CollectiveEpilogueINS1E_23Sm100TmaWarpSpecializedILi4ELi2ELi16ELb1ELb0EEEJSH_NS5_IJNSS_ISF_SB_EENSS_INSA_ILi32EEESB_EEEEESI_SJ_SI_SJ_NS1E_6fusion15FusionCallbacksIS1I_NS1N_17LinearCombinationISI_fSI_fLNS_15FloatRoundStyleE2EEESH_S1M_JEEENS4_5SM1004TMEM4LOAD26SM100_TMEM_LOAD_16dp256b4xES1C_NS11_INS12_ILi2ELi4ELi3EEES15_NSS_INS5_IJS16_S1K_EEENS5_IJS1K_SB_EEEEEEENS4_17SM75_U32x4_LDSM_NENS4_14SM90_TMA_STOREES21_NS4_17SM90_U32x4_STSM_NENS4_39AutoVectorizingCopyWithAssumedAlignmentILi128EEEEEEvvEEEEvNT_6ParamsE)
        /*0a00*/ 	.short	0x0380
        /*0a02*/ 	.short	0x0800


	//----- nvinfo : EIATTR_SW_WAR
	.align		4
.L_55:
        /*0a04*/ 	.byte	0x04, 0x36
        /*0a06*/ 	.short	(.L_57 - .L_56)
.L_56:
        /*0a08*/ 	.word	0x00000008
.L_57:


//--------------------- .nv.callgraph             --------------------------
	.section	.nv.callgraph,"",@"SHT_CUDA_CALLGRAPH"
	.align	4
	.sectionentsize	8
	.align		4
        /*0000*/ 	.word	0x00000000
	.align		4
        /*0004*/ 	.word	0xffffffff
	.align		4
        /*0008*/ 	.word	index@(_ZN7cutlass13device_kernelINS_4gemm6kernel13GemmUniversalIN4cute5tupleIJiiiiEEENS1_10collective13CollectiveMmaINS1_35MainloopSm100TmaUmmaWarpSpecializedILi4ELi2ELi4ENS5_IJNS4_1CILi1EEENSA_ILi2EEESB_EEEEENS5_IJNSA_ILi64EEENSA_ILi128EEESG_EEENS_10bfloat16_tENS5_IJlSB_lEEESI_SJ_NS4_8TiledMMAINS4_8MMA_AtomIJNS4_20SM100_MMA_F16BF16_SSISI_SI_fLi64ELi128ELNS4_4UMMA5MajorE0ELSO_0ELNSN_7ScaleInE0ELSP_0EEEEEENS4_6LayoutINS5_IJSB_SB_SB_EEENS5_IJNSA_ILi0EEESU_SU_EEEEENS5_IJNS4_10UnderscoreESX_SX_EEEEENS4_23SM90_TMA_LOAD_MULTICASTENS4_14ComposedLayoutINS4_7SwizzleILi3ELi4ELi3EEENS4_18smem_ptr_flag_bitsILi16EEENSS_INS5_IJNSA_ILi8EEESF_EEENS5_IJSF_SB_EEEEEEEvNS4_8identityENS4_13SM90_TMA_LOADES1A_vS1B_EENS_8epilogue10collective18CollectiveEpilogueINS1E_23Sm100TmaWarpSpecializedILi4ELi2ELi16ELb1ELb0EEEJSH_NS5_IJNSS_ISF_SB_EENSS_INSA_ILi32EEESB_EEEEESI_SJ_SI_SJ_NS1E_6fusion15FusionCallbacksIS1I_NS1N_17LinearCombinationISI_fSI_fLNS_15FloatRoundStyleE2EEESH_S1M_JEEENS4_5SM1004TMEM4LOAD26SM100_TMEM_LOAD_16dp256b4xES1C_NS11_INS12_ILi2ELi4ELi3EEES15_NSS_INS5_IJS16_S1K_EEENS5_IJS1K_SB_EEEEEEENS4_17SM75_U32x4_LDSM_NENS4_14SM90_TMA_STOREES21_NS4_17SM90_U32x4_STSM_NENS4_39AutoVectorizingCopyWithAssumedAlignmentILi128EEEEEEvvEEEEvNT_6ParamsE)
	.align		4
        /*000c*/ 	.word	index@(__assertfail)
	.align		4
        /*0010*/ 	.word	0x00000000
	.align		4
        /*0014*/ 	.word	0xfffffffe
	.align		4
        /*0018*/ 	.word	0x00000000
	.align		4
        /*001c*/ 	.word	0xfffffffd
	.align		4
        /*0020*/ 	.word	0x00000000
	.align		4
        /*0024*/ 	.word	0xfffffffc


//--------------------- .nv.constant4             --------------------------
	.section	.nv.constant4,"a",@progbits
	.align	8
	.align		8
.nv.constant4:
        /*0000*/ 	.dword	__assertfail
	.align		8
        /*0008*/ 	.dword	__unnamed_1
	.align		8
        /*0010*/ 	.dword	__unnamed_2
	.align		8
        /*0018*/ 	.dword	_ZN39_INTERNAL_9a2a04e3_4_k_cu_e8fa6c95_71834cuda3std3__45__cpo5beginE
	.align		8
        /*0020*/ 	.dword	_ZN39_INTERNAL_9a2a04e3_4_k_cu_e8fa6c95_71834cuda3std3__45__cpo3endE
	.align		8
        /*0028*/ 	.dword	_ZN39_INTERNAL_9a2a04e3_4_k_cu_e8fa6c95_71834cuda3std3__45__cpo6cbeginE
	.align		8
        /*0030*/ 	.dword	_ZN39_INTERNAL_9a2a04e3_4_k_cu_e8fa6c95_71834cuda3std3__45__cpo4cendE
	.align		8
        /*0038*/ 	.dword	_ZN39_INTERNAL_9a2a04e3_4_k_cu_e8fa6c95_71834cuda3std3__441_GLOBAL__N__9a2a04e3_4_k_cu_e8fa6c95_71836ignoreE
	.align		8
        /*0040*/ 	.dword	_ZN39_INTERNAL_9a2a04e3_4_k_cu_e8fa6c95_71834cuda3std3__419piecewise_constructE
	.align		8
        /*0048*/ 	.dword	_ZN39_INTERNAL_9a2a04e3_4_k_cu_e8fa6c95_71834cuda3std3__48in_placeE
	.align		8
        /*0050*/ 	.dword	_ZN39_INTERNAL_9a2a04e3_4_k_cu_e8fa6c95_71834cuda3std6ranges3__45__cpo4swapE
	.align		8
        /*0058*/ 	.dword	_ZN39_INTERNAL_9a2a04e3_4_k_cu_e8fa6c95_71834cuda3std6ranges3__45__cpo9iter_moveE
	.align		8
        /*0060*/ 	.dword	_ZN39_INTERNAL_9a2a04e3_4_k_cu_e8fa6c95_71834cute7productE
	.align		8
        /*0068*/ 	.dword	_ZN39_INTERNAL_9a2a04e3_4_k_cu_e8fa6c95_71834cute1_E
	.align		8
        /*0070*/ 	.dword	$str$25
	.align		8
        /*0078*/ 	.dword	$str$26
	.align		8
        /*0080*/ 	.dword	$str$27
	.align		8
        /*0088*/ 	.dword	$str$28


//--------------------- .text._ZN7cutlass13device_kernelINS_4gemm6kernel13GemmUniversalIN4cute5tupleIJiiiiEEENS1_10collective13CollectiveMmaINS1_35MainloopSm100TmaUmmaWarpSpecializedILi4ELi2ELi4ENS5_IJNS4_1CILi1EEENSA_ILi2EEESB_EEEEENS5_IJNSA_ILi64EEENSA_ILi128EEESG_EEENS_10bfloat16_tENS5_IJlSB_lEEESI_SJ_NS4_8TiledMMAINS4_8MMA_AtomIJNS4_20SM100_MMA_F16BF16_SSISI_SI_fLi64ELi128ELNS4_4UMMA5MajorE0ELSO_0ELNSN_7ScaleInE0ELSP_0EEEEEENS4_6LayoutINS5_IJSB_SB_SB_EEENS5_IJNSA_ILi0EEESU_SU_EEEEENS5_IJNS4_10UnderscoreESX_SX_EEEEENS4_23SM90_TMA_LOAD_MULTICASTENS4_14ComposedLayoutINS4_7SwizzleILi3ELi4ELi3EEENS4_18smem_ptr_flag_bitsILi16EEENSS_INS5_IJNSA_ILi8EEESF_EEENS5_IJSF_SB_EEEEEEEvNS4_8identityENS4_13SM90_TMA_LOADES1A_vS1B_EENS_8epilogue10collective18CollectiveEpilogueINS1E_23Sm100TmaWarpSpecializedILi4ELi2ELi16ELb1ELb0EEEJSH_NS5_IJNSS_ISF_SB_EENSS_INSA_ILi32EEESB_EEEEESI_SJ_SI_SJ_NS1E_6fusion15FusionCallbacksIS1I_NS1N_17LinearCombinationISI_fSI_fLNS_15FloatRoundStyleE2EEESH_S1M_JEEENS4_5SM1004TMEM4LOAD26SM100_TMEM_LOAD_16dp256b4xES1C_NS11_INS12_ILi2ELi4ELi3EEES15_NSS_INS5_IJS16_S1K_EEENS5_IJS1K_SB_EEEEEEENS4_17SM75_U32x4_LDSM_NENS4_14SM90_TMA_STOREES21_NS4_17SM90_U32x4_STSM_NENS4_39AutoVectorizingCopyWithAssumedAlignmentILi128EEEEEEvvEEEEvNT_6ParamsE --------------------------
	.section	.text._ZN7cutlass13device_kernelINS_4gemm6kernel13GemmUniversalIN4cute5tupleIJiiiiEEENS1_10collective13CollectiveMmaINS1_35MainloopSm100TmaUmmaWarpSpecializedILi4ELi2ELi4ENS5_IJNS4_1CILi1EEENSA_ILi2EEESB_EEEEENS5_IJNSA_ILi64EEENSA_ILi128EEESG_EEENS_10bfloat16_tENS5_IJlSB_lEEESI_SJ_NS4_8TiledMMAINS4_8MMA_AtomIJNS4_20SM100_MMA_F16BF16_SSISI_SI_fLi64ELi128ELNS4_4UMMA5MajorE0ELSO_0ELNSN_7ScaleInE0ELSP_0EEEEEENS4_6LayoutINS5_IJSB_SB_SB_EEENS5_IJNSA_ILi0EEESU_SU_EEEEENS5_IJNS4_10UnderscoreESX_SX_EEEEENS4_23SM90_TMA_LOAD_MULTICASTENS4_14ComposedLayoutINS4_7SwizzleILi3ELi4ELi3EEENS4_18smem_ptr_flag_bitsILi16EEENSS_INS5_IJNSA_ILi8EEESF_EEENS5_IJSF_SB_EEEEEEEvNS4_8identityENS4_13SM90_TMA_LOADES1A_vS1B_EENS_8epilogue10collective18CollectiveEpilogueINS1E_23Sm100TmaWarpSpecializedILi4ELi2ELi16ELb1ELb0EEEJSH_NS5_IJNSS_ISF_SB_EENSS_INSA_ILi32EEESB_EEEEESI_SJ_SI_SJ_NS1E_6fusion15FusionCallbacksIS1I_NS1N_17LinearCombinationISI_fSI_fLNS_15FloatRoundStyleE2EEESH_S1M_JEEENS4_5SM1004TMEM4LOAD26SM100_TMEM_LOAD_16dp256b4xES1C_NS11_INS12_ILi2ELi4ELi3EEES15_NSS_INS5_IJS16_S1K_EEENS5_IJS1K_SB_EEEEEEENS4_17SM75_U32x4_LDSM_NENS4_14SM90_TMA_STOREES21_NS4_17SM90_U32x4_STSM_NENS4_39AutoVectorizingCopyWithAssumedAlignmentILi128EEEEEEvvEEEEvNT_6ParamsE,"ax",@progbits
	.align	128
.text._ZN7cutlass13device_kernelINS_4gemm6kernel13GemmUniversalIN4cute5tupleIJiiiiEEENS1_10collective13CollectiveMmaINS1_35MainloopSm100TmaUmmaWarpSpecializedILi4ELi2ELi4ENS5_IJNS4_1CILi1EEENSA_ILi2EEESB_EEEEENS5_IJNSA_ILi64EEENSA_ILi128EEESG_EEENS_10bfloat16_tENS5_IJlSB_lEEESI_SJ_NS4_8TiledMMAINS4_8MMA_AtomIJNS4_20SM100_MMA_F16BF16_SSISI_SI_fLi64ELi128ELNS4_4UMMA5MajorE0ELSO_0ELNSN_7ScaleInE0ELSP_0EEEEEENS4_6LayoutINS5_IJSB_SB_SB_EEENS5_IJNSA_ILi0EEESU_SU_EEEEENS5_IJNS4_10UnderscoreESX_SX_EEEEENS4_23SM90_TMA_LOAD_MULTICASTENS4_14ComposedLayoutINS4_7SwizzleILi3ELi4ELi3EEENS4_18smem_ptr_flag_bitsILi16EEENSS_INS5_IJNSA_ILi8EEESF_EEENS5_IJSF_SB_EEEEEEEvNS4_8identityENS4_13SM90_TMA_LOADES1A_vS1B_EENS_8epilogue10collective18CollectiveEpilogueINS1E_23Sm100TmaWarpSpecializedILi4ELi2ELi16ELb1ELb0EEEJSH_NS5_IJNSS_ISF_SB_EENSS_INSA_ILi32EEESB_EEEEESI_SJ_SI_SJ_NS1E_6fusion15FusionCallbacksIS1I_NS1N_17LinearCombinationISI_fSI_fLNS_15FloatRoundStyleE2EEESH_S1M_JEEENS4_5SM1004TMEM4LOAD26SM100_TMEM_LOAD_16dp256b4xES1C_NS11_INS12_ILi2ELi4ELi3EEES15_NSS_INS5_IJS16_S1K_EEENS5_IJS1K_SB_EEEEEEENS4_17SM75_U32x4_LDSM_NENS4_14SM90_TMA_STOREES21_NS4_17SM90_U32x4_STSM_NENS4_39AutoVectorizingCopyWithAssumedAlignmentILi128EEEEEEvvEEEEvNT_6ParamsE:
        .type           _ZN7cutlass13device_kernelINS_4gemm6kernel13GemmUniversalIN4cute5tupleIJiiiiEEENS1_10collective13CollectiveMmaINS1_35MainloopSm100TmaUmmaWarpSpecializedILi4ELi2ELi4ENS5_IJNS4_1CILi1EEENSA_ILi2EEESB_EEEEENS5_IJNSA_ILi64EEENSA_ILi128EEESG_EEENS_10bfloat16_tENS5_IJlSB_lEEESI_SJ_NS4_8TiledMMAINS4_8MMA_AtomIJNS4_20SM100_MMA_F16BF16_SSISI_SI_fLi64ELi128ELNS4_4UMMA5MajorE0ELSO_0ELNSN_7ScaleInE0ELSP_0EEEEEENS4_6LayoutINS5_IJSB_SB_SB_EEENS5_IJNSA_ILi0EEESU_SU_EEEEENS5_IJNS4_10UnderscoreESX_SX_EEEEENS4_23SM90_TMA_LOAD_MULTICASTENS4_14ComposedLayoutINS4_7SwizzleILi3ELi4ELi3EEENS4_18smem_ptr_flag_bitsILi16EEENSS_INS5_IJNSA_ILi8EEESF_EEENS5_IJSF_SB_EEEEEEEvNS4_8identityENS4_13SM90_TMA_LOADES1A_vS1B_EENS_8epilogue10collective18CollectiveEpilogueINS1E_23Sm100TmaWarpSpecializedILi4ELi2ELi16ELb1ELb0EEEJSH_NS5_IJNSS_ISF_SB_EENSS_INSA_ILi32EEESB_EEEEESI_SJ_SI_SJ_NS1E_6fusion15FusionCallbacksIS1I_NS1N_17LinearCombinationISI_fSI_fLNS_15FloatRoundStyleE2EEESH_S1M_JEEENS4_5SM1004TMEM4LOAD26SM100_TMEM_LOAD_16dp256b4xES1C_NS11_INS12_ILi2ELi4ELi3EEES15_NSS_INS5_IJS16_S1K_EEENS5_IJS1K_SB_EEEEEEENS4_17SM75_U32x4_LDSM_NENS4_14SM90_TMA_STOREES21_NS4_17SM90_U32x4_STSM_NENS4_39AutoVectorizingCopyWithAssumedAlignmentILi128EEEEEEvvEEEEvNT_6ParamsE,@function
        .size           _ZN7cutlass13device_kernelINS_4gemm6kernel13GemmUniversalIN4cute5tupleIJiiiiEEENS1_10collective13CollectiveMmaINS1_35MainloopSm100TmaUmmaWarpSpecializedILi4ELi2ELi4ENS5_IJNS4_1CILi1EEENSA_ILi2EEESB_EEEEENS5_IJNSA_ILi64EEENSA_ILi128EEESG_EEENS_10bfloat16_tENS5_IJlSB_lEEESI_SJ_NS4_8TiledMMAINS4_8MMA_AtomIJNS4_20SM100_MMA_F16BF16_SSISI_SI_fLi64ELi128ELNS4_4UMMA5MajorE0ELSO_0ELNSN_7ScaleInE0ELSP_0EEEEEENS4_6LayoutINS5_IJSB_SB_SB_EEENS5_IJNSA_ILi0EEESU_SU_EEEEENS5_IJNS4_10UnderscoreESX_SX_EEEEENS4_23SM90_TMA_LOAD_MULTICASTENS4_14ComposedLayoutINS4_7SwizzleILi3ELi4ELi3EEENS4_18smem_ptr_flag_bitsILi16EEENSS_INS5_IJNSA_ILi8EEESF_EEENS5_IJSF_SB_EEEEEEEvNS4_8identityENS4_13SM90_TMA_LOADES1A_vS1B_EENS_8epilogue10collective18CollectiveEpilogueINS1E_23Sm100TmaWarpSpecializedILi4ELi2ELi16ELb1ELb0EEEJSH_NS5_IJNSS_ISF_SB_EENSS_INSA_ILi32EEESB_EEEEESI_SJ_SI_SJ_NS1E_6fusion15FusionCallbacksIS1I_NS1N_17LinearCombinationISI_fSI_fLNS_15FloatRoundStyleE2EEESH_S1M_JEEENS4_5SM1004TMEM4LOAD26SM100_TMEM_LOAD_16dp256b4xES1C_NS11_INS12_ILi2ELi4ELi3EEES15_NSS_INS5_IJS16_S1K_EEENS5_IJS1K_SB_EEEEEEENS4_17SM75_U32x4_LDSM_NENS4_14SM90_TMA_STOREES21_NS4_17SM90_U32x4_STSM_NENS4_39AutoVectorizingCopyWithAssumedAlignmentILi128EEEEEEvvEEEEvNT_6ParamsE,(.L_x_183 - _ZN7cutlass13device_kernelINS_4gemm6kernel13GemmUniversalIN4cute5tupleIJiiiiEEENS1_10collective13CollectiveMmaINS1_35MainloopSm100TmaUmmaWarpSpecializedILi4ELi2ELi4ENS5_IJNS4_1CILi1EEENSA_ILi2EEESB_EEEEENS5_IJNSA_ILi64EEENSA_ILi128EEESG_EEENS_10bfloat16_tENS5_IJlSB_lEEESI_SJ_NS4_8TiledMMAINS4_8MMA_AtomIJNS4_20SM100_MMA_F16BF16_SSISI_SI_fLi64ELi128ELNS4_4UMMA5MajorE0ELSO_0ELNSN_7ScaleInE0ELSP_0EEEEEENS4_6LayoutINS5_IJSB_SB_SB_EEENS5_IJNSA_ILi0EEESU_SU_EEEEENS5_IJNS4_10UnderscoreESX_SX_EEEEENS4_23SM90_TMA_LOAD_MULTICASTENS4_14ComposedLayoutINS4_7SwizzleILi3ELi4ELi3EEENS4_18smem_ptr_flag_bitsILi16EEENSS_INS5_IJNSA_ILi8EEESF_EEENS5_IJSF_SB_EEEEEEEvNS4_8identityENS4_13SM90_TMA_LOADES1A_vS1B_EENS_8epilogue10collective18CollectiveEpilogueINS1E_23Sm100TmaWarpSpecializedILi4ELi2ELi16ELb1ELb0EEEJSH_NS5_IJNSS_ISF_SB_EENSS_INSA_ILi32EEESB_EEEEESI_SJ_SI_SJ_NS1E_6fusion15FusionCallbacksIS1I_NS1N_17LinearCombinationISI_fSI_fLNS_15FloatRoundStyleE2EEESH_S1M_JEEENS4_5SM1004TMEM4LOAD26SM100_TMEM_LOAD_16dp256b4xES1C_NS11_INS12_ILi2ELi4ELi3EEES15_NSS_INS5_IJS16_S1K_EEENS5_IJS1K_SB_EEEEEEENS4_17SM75_U32x4_LDSM_NENS4_14SM90_TMA_STOREES21_NS4_17SM90_U32x4_STSM_NENS4_39AutoVectorizingCopyWithAssumedAlignmentILi128EEEEEEvvEEEEvNT_6ParamsE)
        .other          _ZN7cutlass13device_kernelINS_4gemm6kernel13GemmUniversalIN4cute5tupleIJiiiiEEENS1_10collective13CollectiveMmaINS1_35MainloopSm100TmaUmmaWarpSpecializedILi4ELi2ELi4ENS5_IJNS4_1CILi1EEENSA_ILi2EEESB_EEEEENS5_IJNSA_ILi64EEENSA_ILi128EEESG_EEENS_10bfloat16_tENS5_IJlSB_lEEESI_SJ_NS4_8TiledMMAINS4_8MMA_AtomIJNS4_20SM100_MMA_F16BF16_SSISI_SI_fLi64ELi128ELNS4_4UMMA5MajorE0ELSO_0ELNSN_7ScaleInE0ELSP_0EEEEEENS4_6LayoutINS5_IJSB_SB_SB_EEENS5_IJNSA_ILi0EEESU_SU_EEEEENS5_IJNS4_10UnderscoreESX_SX_EEEEENS4_23SM90_TMA_LOAD_MULTICASTENS4_14ComposedLayoutINS4_7SwizzleILi3ELi4ELi3EEENS4_18smem_ptr_flag_bitsILi16EEENSS_INS5_IJNSA_ILi8EEESF_EEENS5_IJSF_SB_EEEEEEEvNS4_8identityENS4_13SM90_TMA_LOADES1A_vS1B_EENS_8epilogue10collective18CollectiveEpilogueINS1E_23Sm100TmaWarpSpecializedILi4ELi2ELi16ELb1ELb0EEEJSH_NS5_IJNSS_ISF_SB_EENSS_INSA_ILi32EEESB_EEEEESI_SJ_SI_SJ_NS1E_6fusion15FusionCallbacksIS1I_NS1N_17LinearCombinationISI_fSI_fLNS_15FloatRoundStyleE2EEESH_S1M_JEEENS4_5SM1004TMEM4LOAD26SM100_TMEM_LOAD_16dp256b4xES1C_NS11_INS12_ILi2ELi4ELi3EEES15_NSS_INS5_IJS16_S1K_EEENS5_IJS1K_SB_EEEEEEENS4_17SM75_U32x4_LDSM_NENS4_14SM90_TMA_STOREES21_NS4_17SM90_U32x4_STSM_NENS4_39AutoVectorizingCopyWithAssumedAlignmentILi128EEEEEEvvEEEEvNT_6ParamsE,@"STO_CUDA_ENTRY STV_DEFAULT"
_ZN7cutlass13device_kernelINS_4gemm6kernel13GemmUniversalIN4cute5tupleIJiiiiEEENS1_10collective13CollectiveMmaINS1_35MainloopSm100TmaUmmaWarpSpecializedILi4ELi2ELi4ENS5_IJNS4_1CILi1EEENSA_ILi2EEESB_EEEEENS5_IJNSA_ILi64EEENSA_ILi128EEESG_EEENS_10bfloat16_tENS5_IJlSB_lEEESI_SJ_NS4_8TiledMMAINS4_8MMA_AtomIJNS4_20SM100_MMA_F16BF16_SSISI_SI_fLi64ELi128ELNS4_4UMMA5MajorE0ELSO_0ELNSN_7ScaleInE0ELSP_0EEEEEENS4_6LayoutINS5_IJSB_SB_SB_EEENS5_IJNSA_ILi0EEESU_SU_EEEEENS5_IJNS4_10UnderscoreESX_SX_EEEEENS4_23SM90_TMA_LOAD_MULTICASTENS4_14ComposedLayoutINS4_7SwizzleILi3ELi4ELi3EEENS4_18smem_ptr_flag_bitsILi16EEENSS_INS5_IJNSA_ILi8EEESF_EEENS5_IJSF_SB_EEEEEEEvNS4_8identityENS4_13SM90_TMA_LOADES1A_vS1B_EENS_8epilogue10collective18CollectiveEpilogueINS1E_23Sm100TmaWarpSpecializedILi4ELi2ELi16ELb1ELb0EEEJSH_NS5_IJNSS_ISF_SB_EENSS_INSA_ILi32EEESB_EEEEESI_SJ_SI_SJ_NS1E_6fusion15FusionCallbacksIS1I_NS1N_17LinearCombinationISI_fSI_fLNS_15FloatRoundStyleE2EEESH_S1M_JEEENS4_5SM1004TMEM4LOAD26SM100_TMEM_LOAD_16dp256b4xES1C_NS11_INS12_ILi2ELi4ELi3EEES15_NSS_INS5_IJS16_S1K_EEENS5_IJS1K_SB_EEEEEEENS4_17SM75_U32x4_LDSM_NENS4_14SM90_TMA_STOREES21_NS4_17SM90_U32x4_STSM_NENS4_39AutoVectorizingCopyWithAssumedAlignmentILi128EEEEEEvvEEEEvNT_6ParamsE:
[----:B------:R-:W1:Y:S01]  /*0000*/  LDC R1, c[0x0][0x37c] ;  /* 0x0000df00ff017b82 */ /* 0x000e620000000800 */
[----:B------:R-:W2:Y:S01]  /*0010*/  S2R R56, SR_TID.X ;  /* 0x0000000000387919 */ /* 0x000ea20000002100 */
[----:B------:R-:W3:Y:S01]  /*0020*/  LDCU.64 UR8, c[0x0][0x890] ;  /* 0x00011200ff0877ac */ /* 0x000ee20008000a00 */
[----:B------:R-:W-:Y:S02]  /*0030*/  PRMT R45, RZ, 0x7610, R45 ;  /* 0x00007610ff2d7816 */ /* 0x000fe4000000002d */
[----:B------:R-:W-:Y:S01]  /*0040*/  ELECT P3, URZ, PT ;  /* 0x0000000000ff782f */ /* 0x000fe20003860000 */
[----:B---3--:R-:W-:-:S04]  /*0050*/  UISETP.NE.U32.AND UP0, UPT, UR8, URZ, UPT ;  /* 0x000000ff0800728c */ /* 0x008fc8000bf05070 */
[----:B------:R-:W-:Y:S01]  /*0060*/  UISETP.NE.AND.EX UP0, UPT, UR9, URZ, UPT, UP0 ;  /* 0x000000ff0900728c */ /* 0x000fe2000bf05300 */
[----:B--2---:R-:W-:-:S05]  /*0070*/  SHF.R.U32.HI R46, RZ, 0x5, R56 ;  /* 0x00000005ff2e7819 */ /* 0x004fca0000011638 */
[----:B------:R-:W2:Y:S02]  /*0080*/  SHFL.IDX PT, R0, R46, RZ, 0x1f ;  /* 0x00001fff2e007589 */ /* 0x000ea400000e0000 */
[----:B--2---:R-:W-:Y:S01]  /*0090*/  R2UR UR17, R0 ;  /* 0x00000000001172ca */ /* 0x004fe200000e0000 */
[----:B-1----:R-:W-:-:S14]  /*00a0*/  BRA.U UP0, `(.L_x_0) ;  /* 0x0000000100307547 */ /* 0x002fdc000b800000 */
[----:B------:R-:W1:Y:S02]  /*00b0*/  LDCU.64 UR4, c[0x0][0x888] ;  /* 0x00011100ff0477ac */ /* 0x000e640008000a00 */
[----:B-1----:R-:W-:-:S04]  /*00c0*/  UISETP.NE.U32.AND UP0, UPT, UR4, URZ, UPT ;  /* 0x000000ff0400728c */ /* 0x002fc8000bf05070 */
[----:B------:R-:W-:-:S09]  /*00d0*/  UISETP.NE.AND.EX UP0, UPT, UR5, URZ, UPT, UP0 ;  /* 0x000000ff0500728c */ /* 0x000fd2000bf05300 */
[----:B------:R-:W-:Y:S05]  /*00e0*/  BRA.U !UP0, `(.L_x_1) ;  /* 0x0000000108147547 */ /* 0x000fea000b800000 */
[----:B------:R-:W1:Y:S01]  /*00f0*/  LDC.64 R2, c[0x0][0x888] ;  /* 0x00022200ff027b82 */ /* 0x000e620000000a00 */
[----:B------:R-:W1:Y:S02]  /*0100*/  LDCU.64 UR4, c[0x0][0x358] ;  /* 0x00006b00ff0477ac */ /* 0x000e640008000a00 */
[----:B-1----:R1:W5:Y:S01]  /*0110*/  LDG.E R27, desc[UR4][R2.64] ;  /* 0x00000004021b7981 */ /* 0x002362000c1e1900 */
[----:B------:R-:W-:Y:S01]  /*0120*/  HFMA2 R45, -RZ, RZ, 0, 5.9604644775390625e-08 ;  /* 0x00000001ff2d7431 */ /* 0x000fe200000001ff */
[----:B------:R-:W-:Y:S05]  /*0130*/  BRA `(.L_x_0) ;  /* 0x00000000000c7947 */ /* 0x000fea0003800000 */
.L_x_1:
[----:B------:R-:W1:Y:S01]  /*0140*/  LDCU UR4, c[0x0][0x880] ;  /* 0x00011000ff0477ac */ /* 0x000e620008000800 */
[----:B------:R-:W-:Y:S01]  /*0150*/  HFMA2 R45, -RZ, RZ, 0, 5.9604644775390625e-08 ;  /* 0x00000001ff2d7431 */ /* 0x000fe200000001ff */
[----:B-1----:R-:W-:-:S07]  /*0160*/  MOV R27, UR4 ;  /* 0x00000004001b7c02 */ /* 0x002fce0008000f00 */
.L_x_0:
[----:B------:R-:W2:Y:S02]  /*0170*/  LDCU.64 UR4, c[0x0][0x8b0] ;  /* 0x00011600ff0477ac */ /* 0x000ea40008000a00 */
[----:B--2---:R-:W-:-:S04]  /*0180*/  UISETP.NE.U32.AND UP0, UPT, UR4, URZ, UPT ;  /* 0x000000ff0400728c */ /* 0x004fc8000bf05070 */
[----:B------:R-:W-:-:S09]  /*0190*/  UISETP.NE.AND.EX UP0, UPT, UR5, URZ, UPT, UP0 ;  /* 0x000000ff0500728c */ /* 0x000fd2000bf05300 */
[----:B------:R-:W-:Y:S05]  /*01a0*/  BRA.U UP0, `(.L_x_2) ;  /* 0x0000000100287547 */ /* 0x000fea000b800000 */
[----:B------:R-:W2:Y:S02]  /*01b0*/  LDCU.64 UR4, c[0x0][0x8a8] ;  /* 0x00011500ff0477ac */ /* 0x000ea40008000a00 */
[----:B--2---:R-:W-:-:S04]  /*01c0*/  UISETP.NE.U32.AND UP0, UPT, UR4, URZ, UPT ;  /* 0x000000ff0400728c */ /* 0x004fc8000bf05070 */
[----:B------:R-:W-:-:S09]  /*01d0*/  UISETP.NE.AND.EX UP0, UPT, UR5, URZ, UPT, UP0 ;  /* 0x000000ff0500728c */ /* 0x000fd2000bf05300 */
[----:B------:R-:W-:Y:S05]  /*01e0*/  BRA.U !UP0, `(.L_x_3) ;  /* 0x0000000108107547 */ /* 0x000fea000b800000 */
[----:B------:R-:W2:Y:S01]  /*01f0*/  LDC.64 R24, c[0x0][0x8a8] ;  /* 0x00022a00ff187b82 */ /* 0x000ea20000000a00 */
[----:B------:R-:W2:Y:S02]  /*0200*/  LDCU.64 UR4, c[0x0][0x358] ;  /* 0x00006b00ff0477ac */ /* 0x000ea40008000a00 */
[----:B--2---:R2:W5:Y:S01]  /*0210*/  LDG.E R24, desc[UR4][R24.64] ;  /* 0x0000000418187981 */ /* 0x004562000c1e1900 */
[----:B------:R-:W-:Y:S05]  /*0220*/  BRA `(.L_x_2) ;  /* 0x0000000000087947 */ /* 0x000fea0003800000 */
.L_x_3:
[----:B------:R-:W2:Y:S02]  /*0230*/  LDCU UR4, c[0x0][0x8a0] ;  /* 0x00011400ff0477ac */ /* 0x000ea40008000800 */
[----:B--2---:R-:W-:Y:S02]  /*0240*/  MOV R24, UR4 ;  /* 0x0000000400187c02 */ /* 0x004fe40008000f00 */
.L_x_2:
[----:B------:R-:W-:Y:S01]  /*0250*/  IMAD.U32 R0, RZ, RZ, UR17 ;  /* 0x00000011ff007e24 */ /* 0x000fe2000f8e00ff */
[----:B------:R-:W-:Y:S04]  /*0260*/  BSSY.RECONVERGENT B0, `(.L_x_4) ;  /* 0x000000c000007945 */ /* 0x000fe80003800200 */
[C---:B------:R-:W-:Y:S02]  /*0270*/  ISETP.NE.OR P1, PT, R0.reuse, 0x1, !P3 ;  /* 0x000000010000780c */ /* 0x040fe40005f25670 */
[----:B------:R-:W-:-:S11]  /*0280*/  ISETP.NE.OR P0, PT, R0, 0x3, !P3 ;  /* 0x000000030000780c */ /* 0x000fd60005f05670 */
[----:B------:R-:W-:Y:S05]  /*0290*/  @P1 BRA `(.L_x_5) ;  /* 0x0000000000201947 */ /* 0x000fea0003800000 */
[----:B------:R-:W3:Y:S02]  /*02a0*/  LDCU.64 UR4, c[0x0][0x348] ;  /* 0x00006900ff0477ac */ /* 0x000ee40008000a00 */
[----:B---3--:R-:W-:Y:S02]  /*02b0*/  UIADD3 UR6, UP1, UPT, UR4, 0x80, URZ ;  /* 0x0000008004067890 */ /* 0x008fe4000ff3e0ff */
[----:B------:R-:W-:Y:S02]  /*02c0*/  UIADD3 UR4, UP0, UPT, UR4, 0x180, URZ ;  /* 0x0000018004047890 */ /* 0x000fe4000ff1e0ff */
[----:B------:R-:W-:Y:S02]  /*02d0*/  UIADD3.X UR7, UPT, UPT, URZ, UR5, URZ, UP1, !UPT ;  /* 0x00000005ff077290 */ /* 0x000fe40008ffe4ff */
[----:B------:R-:W-:-:S07]  /*02e0*/  UIADD3.X UR5, UPT, UPT, URZ, UR5, URZ, UP0, !UPT ;  /* 0x00000005ff057290 */ /* 0x000fce00087fe4ff */
[----:B------:R3:W-:Y:S02]  /*02f0*/  UTMACCTL.PF [UR6] ;  /* 0x00000000060079b9 */ /* 0x0007e40008040000 */
[----:B------:R3:W-:Y:S02]  /*0300*/  UTMACCTL.PF [UR4] ;  /* 0x00000000040079b9 */ /* 0x0007e40008040000 */
[----:B---3--:R-:W-:Y:S01]  /*0310*/  NOP ;  /* 0x0000000000007918 */ /* 0x008fe20000000000 */
.L_x_5:
[----:B------:R-:W-:Y:S05]  /*0320*/  BSYNC.RECONVERGENT B0 ;  /* 0x0000000000007941 */ /* 0x000fea0003800200 */
.L_x_4:
[----:B------:R-:W-:Y:S04]  /*0330*/  BSSY.RECONVERGENT B0, `(.L_x_6) ;  /* 0x000000a000007945 */ /* 0x000fe80003800200 */
        /* <DEDUP_REMOVED lines=9> */
.L_x_7:
[----:B------:R-:W-:Y:S05]  /*03d0*/  BSYNC.RECONVERGENT B0 ;  /* 0x0000000000007941 */ /* 0x000fea0003800200 */
.L_x_6:
[----:B------:R-:W3:Y:S01]  /*03e0*/  LDCU.64 UR4, c[0x0][0x888] ;  /* 0x00011100ff0477ac */ /* 0x000ee20008000a00 */
[----:B------:R-:W-:Y:S02]  /*03f0*/  UISETP.EQ.U32.AND UP1, UPT, UR8, URZ, UPT ;  /* 0x000000ff0800728c */ /* 0x000fe4000bf22070 */
[----:B------:R-:W-:Y:S02]  /*0400*/  UPLOP3.LUT UP3, UPT, UPT, UPT, UPT, 0x80, 0x8 ;  /* 0x000000000008789c */ /* 0x000fe40003f6f070 */
[----:B---3--:R-:W-:-:S04]  /*0410*/  UISETP.NE.U32.AND UP0, UPT, UR4, URZ, UPT ;  /* 0x000000ff0400728c */ /* 0x008fc8000bf05070 */
[----:B------:R-:W-:-:S04]  /*0420*/  UISETP.NE.AND.EX UP0, UPT, UR5, URZ, UPT, UP0 ;  /* 0x000000ff0500728c */ /* 0x000fc8000bf05300 */
[----:B------:R-:W-:-:S04]  /*0430*/  UISETP.EQ.OR.EX UP2, UPT, UR9, URZ, !UP0, UP1 ;  /* 0x000000ff0900728c */ /* 0x000fc8000c742710 */
[----:B------:R-:W-:-:S06]  /*0440*/  UP2UR UR4, UPR, URZ, 0x4 ;  /* 0x00000004ff047883 */ /* 0x000fcc0008000000 */
[----:B------:R-:W-:Y:S01]  /*0450*/  MOV R48, UR4 ;  /* 0x0000000400307c02 */ /* 0x000fe20008000f00 */
[----:B------:R-:W-:Y:S06]  /*0460*/  BRA.U !UP2, `(.L_x_8) ;  /* 0x000000010a207547 */ /* 0x000fec000b800000 */
[----:B------:R-:W-:Y:S01]  /*0470*/  UISETP.NE.U32.AND UP1, UPT, UR8, URZ, UPT ;  /* 0x000000ff0800728c */ /* 0x000fe2000bf25070 */
[----:B-----5:R-:W-:Y:S01]  /*0480*/  FSETP.NEU.AND P0, PT, R27, RZ, PT ;  /* 0x000000ff1b00720b */ /* 0x020fe20003f0d000 */
[----:B------:R-:W-:Y:S02]  /*0490*/  USEL UR4, URZ, 0xffffffff, UP0 ;  /* 0xffffffffff047887 */ /* 0x000fe40008000000 */
[----:B------:R-:W-:-:S10]  /*04a0*/  UISETP.NE.AND.EX UP1, UPT, UR9, URZ, UPT, UP1 ;  /* 0x000000ff0900728c */ /* 0x000fd4000bf25310 */
[----:B------:R-:W-:Y:S01]  /*04b0*/  VOTEU.ANY UP0, P0 ;  /* 0x0000000000ff7886 */ /* 0x000fe20000000100 */
[----:B------:R-:W-:-:S04]  /*04c0*/  @!UP1 USEL UR4, URZ, 0xffffffff, UP0 ;  /* 0xffffffffff049887 */ /* 0x000fc80008000000 */
[----:B------:R-:W-:-:S04]  /*04d0*/  ULOP3.LUT UR4, UR4, 0x1, URZ, 0xc0, !UPT ;  /* 0x0000000104047892 */ /* 0x000fc8000f8ec0ff */
[----:B------:R-:W-:-:S11]  /*04e0*/  UISETP.NE.U32.AND UP3, UPT, UR4, 0x1, UPT ;  /* 0x000000010400788c */ /* 0x000fd6000bf65070 */
.L_x_8:
[----:B-1----:R-:W1:Y:S01]  /*04f0*/  SHFL.IDX PT, R2, R46, RZ, 0x1f ;  /* 0x00001fff2e027589 */ /* 0x002e6200000e0000 */
[----:B------:R-:W-:-:S04]  /*0500*/  UISETP.NE.AND UP0, UPT, UR17, 0x2, UPT ;  /* 0x000000021100788c */ /* 0x000fc8000bf05270 */
[----:B------:R-:W-:Y:S01]  /*0510*/  USEL UR40, URZ, 0x1, UP0 ;  /* 0x00000001ff287887 */ /* 0x000fe20008000000 */
[----:B-1----:R-:W-:-:S13]  /*0520*/  ISETP.NE.AND P0, PT, R2, RZ, PT ;  /* 0x000000ff0200720c */ /* 0x002fda0003f05270 */
[----:B------:R-:W-:Y:S05]  /*0530*/  @P0 BRA `(.L_x_9) ;  /* 0x0000000000580947 */ /* 0x000fea0003800000 */
[----:B------:R-:W1:Y:S01]  /*0540*/  S2UR UR4, SR_CgaCtaId ;  /* 0x00000000000479c3 */ /* 0x000e620000008800 */
[----:B------:R-:W-:Y:S01]  /*0550*/  UMOV UR5, 0x400 ;  /* 0x0000040000057882 */ /* 0x000fe20000000000 */
[----:B------:R-:W-:Y:S01]  /*0560*/  UMOV UR8, 0x1 ;  /* 0x0000000100087882 */ /* 0x000fe20000000000 */
[----:B------:R-:W-:Y:S01]  /*0570*/  UMOV UR6, 0x2 ;  /* 0x0000000200067882 */ /* 0x000fe20000000000 */
[----:B------:R-:W-:-:S04]  /*0580*/  UIADD3 UR8, UPT, UPT, -UR8, 0x100000, URZ ;  /* 0x0010000008087890 */ /* 0x000fc8000fffe1ff */
[----:B------:R-:W-:Y:S02]  /*0590*/  USHF.L.U32 UR9, UR8, 0xb, URZ ;  /* 0x0000000b08097899 */ /* 0x000fe400080006ff */
[----:B------:R-:W-:Y:S02]  /*05a0*/  USHF.L.U32 UR8, UR8, 0x1, URZ ;  /* 0x0000000108087899 */ /* 0x000fe400080006ff */
[----:B------:R-:W-:-:S04]  /*05b0*/  UIADD3 UR6, UPT, UPT, -UR6, 0x100000, URZ ;  /* 0x0010000006067890 */ /* 0x000fc8000fffe1ff */
[----:B------:R-:W-:Y:S02]  /*05c0*/  USHF.L.U32 UR7, UR6, 0xb, URZ ;  /* 0x0000000b06077899 */ /* 0x000fe400080006ff */
[----:B------:R-:W-:Y:S01]  /*05d0*/  USHF.L.U32 UR6, UR6, 0x1, URZ ;  /* 0x0000000106067899 */ /* 0x000fe200080006ff */
[----:B------:R-:W-:Y:S01]  /*05e0*/  ELECT P0, URZ, PT ;  /* 0x0000000000ff782f */ /* 0x000fe20003800000 */
[----:B-1----:R-:W-:Y:S01]  /*05f0*/  ULEA UR4, UR4, UR5, 0x18 ;  /* 0x0000000504047291 */ /* 0x002fe2000f8ec0ff */
[----:B------:R-:W1:Y:S11]  /*0600*/  FENCE.VIEW.ASYNC.S ;  /* 0x00000000000073c6 */ /* 0x000e760000000000 */
[----:B-1----:R1:W3:Y:S01]  /*0610*/  SYNCS.EXCH.64 URZ, [UR4], UR8 ;  /* 0x0000000804ff75b2 */ /* 0x0022e20008000100 */
[----:B------:R1:W4:Y:S01]  /*0620*/  SYNCS.EXCH.64 URZ, [UR4+0x20], UR6 ;  /* 0x0000200604ff75b2 */ /* 0x0003220008000100 */
[----:B------:R1:W1:Y:S01]  /*0630*/  SYNCS.EXCH.64 URZ, [UR4+0x8], UR8 ;  /* 0x0000080804ff75b2 */ /* 0x0002620008000100 */
[----:B------:R1:W1:Y:S01]  /*0640*/  SYNCS.EXCH.64 URZ, [UR4+0x28], UR6 ;  /* 0x0000280604ff75b2 */ /* 0x0002620008000100 */
[----:B------:R1:W1:Y:S01]  /*0650*/  SYNCS.EXCH.64 URZ, [UR4+0x10], UR8 ;  /* 0x0000100804ff75b2 */ /* 0x0002620008000100 */
[----:B------:R1:W1:Y:S01]  /*0660*/  SYNCS.EXCH.64 URZ, [UR4+0x30], UR6 ;  /* 0x0000300604ff75b2 */ /* 0x0002620008000100 */
[----:B------:R1:W1:Y:S01]  /*0670*/  SYNCS.EXCH.64 URZ, [UR4+0x18], UR8 ;  /* 0x0000180804ff75b2 */ /* 0x0002620008000100 */
[----:B------:R1:W1:Y:S01]  /*0680*/  SYNCS.EXCH.64 URZ, [UR4+0x38], UR6 ;  /* 0x0000380604ff75b2 */ /* 0x0002620008000100 */
[----:B------:R-:W-:Y:S01]  /*0690*/  NOP ;  /* 0x0000000000007918 */ /* 0x000fe20000000000 */
.L_x_9:
[----:B------:R-:W2:Y:S01]  /*06a0*/  SHFL.IDX PT, R2, R46, RZ, 0x1f ;  /* 0x00001fff2e027589 */ /* 0x000ea200000e0000 */
[----:B------:R-:W-:Y:S01]  /*06b0*/  NOP ;  /* 0x0000000000007918 */ /* 0x000fe20000000000 */
[----:B--2---:R-:W-:-:S13]  /*06c0*/  ISETP.NE.AND P0, PT, R2, 0x1, PT ;  /* 0x000000010200780c */ /* 0x004fda0003f05270 */
[----:B------:R-:W-:Y:S05]  /*06d0*/  @P0 BRA `(.L_x_10) ;  /* 0x0000000000580947 */ /* 0x000fea0003800000 */
[----:B-1----:R-:W1:Y:S01]  /*06e0*/  S2UR UR4, SR_CgaCtaId ;  /* 0x00000000000479c3 */ /* 0x002e620000008800 */
        /* <DEDUP_REMOVED lines=12> */
[----:B-1----:R2:W1:Y:S01]  /*07b0*/  SYNCS.EXCH.64 URZ, [UR4+0x40], UR8 ;  /* 0x0000400804ff75b2 */ /* 0x0024620008000100 */
[----:B------:R2:W1:Y:S01]  /*07c0*/  SYNCS.EXCH.64 URZ, [UR4+0x60], UR6 ;  /* 0x0000600604ff75b2 */ /* 0x0004620008000100 */
[----:B------:R2:W1:Y:S01]  /*07d0*/  SYNCS.EXCH.64 URZ, [UR4+0x48], UR8 ;  /* 0x0000480804ff75b2 */ /* 0x0004620008000100 */
[----:B------:R2:W1:Y:S01]  /*07e0*/  SYNCS.EXCH.64 URZ, [UR4+0x68], UR6 ;  /* 0x0000680604ff75b2 */ /* 0x0004620008000100 */
[----:B------:R2:W1:Y:S01]  /*07f0*/  SYNCS.EXCH.64 URZ, [UR4+0x50], UR8 ;  /* 0x0000500804ff75b2 */ /* 0x0004620008000100 */
[----:B------:R2:W1:Y:S01]  /*0800*/  SYNCS.EXCH.64 URZ, [UR4+0x70], UR6 ;  /* 0x0000700604ff75b2 */ /* 0x0004620008000100 */
[----:B------:R2:W1:Y:S01]  /*0810*/  SYNCS.EXCH.64 URZ, [UR4+0x58], UR8 ;  /* 0x0000580804ff75b2 */ /* 0x0004620008000100 */
[----:B------:R2:W1:Y:S02]  /*0820*/  SYNCS.EXCH.64 URZ, [UR4+0x78], UR6 ;  /* 0x0000780604ff75b2 */ /* 0x0004640008000100 */
[----:B--2---:R-:W-:Y:S01]  /*0830*/  NOP ;  /* 0x0000000000007918 */ /* 0x004fe20000000000 */
.L_x_10:
[----:B------:R-:W2:Y:S01]  /*0840*/  SHFL.IDX PT, R2, R46, RZ, 0x1f ;  /* 0x00001fff2e027589 */ /* 0x000ea200000e0000 */
[----:B------:R-:W-:Y:S01]  /*0850*/  NOP ;  /* 0x0000000000007918 */ /* 0x000fe20000000000 */
[----:B--2---:R-:W-:-:S13]  /*0860*/  ISETP.NE.AND P0, PT, R2, 0x3, PT ;  /* 0x000000030200780c */ /* 0x004fda0003f05270 */
[----:B------:R-:W-:Y:S05]  /*0870*/  @P0 BRA `(.L_x_11) ;  /* 0x0000000000300947 */ /* 0x000fea0003800000 */
[----:B-1----:R-:W1:Y:S01]  /*0880*/  S2UR UR6, SR_CgaCtaId ;  /* 0x00000000000679c3 */ /* 0x002e620000008800 */
[----:B------:R-:W-:Y:S01]  /*0890*/  UMOV UR4, 0x400 ;  /* 0x0000040000047882 */ /* 0x000fe20000000000 */
[----:B------:R-:W-:Y:S01]  /*08a0*/  UMOV UR5, 0x20 ;  /* 0x0000002000057882 */ /* 0x000fe20000000000 */
[----:B------:R-:W-:Y:S01]  /*08b0*/  ELECT P0, URZ, PT ;  /* 0x0000000000ff782f */ /* 0x000fe20003800000 */
[----:B-1----:R-:W-:Y:S02]  /*08c0*/  ULEA UR6, UR6, UR4, 0x18 ;  /* 0x0000000406067291 */ /* 0x002fe4000f8ec0ff */
[----:B------:R-:W-:-:S04]  /*08d0*/  UIADD3 UR4, UPT, UPT, -UR5, 0x100000, URZ ;  /* 0x0010000005047890 */ /* 0x000fc8000fffe1ff */
[----:B------:R-:W-:Y:S02]  /*08e0*/  USHF.L.U32 UR5, UR4, 0xb, URZ ;  /* 0x0000000b04057899 */ /* 0x000fe400080006ff */
[----:B------:R-:W-:Y:S01]  /*08f0*/  USHF.L.U32 UR4, UR4, 0x1, URZ ;  /* 0x0000000104047899 */ /* 0x000fe200080006ff */
[----:B------:R-:W1:Y:S11]  /*0900*/  FENCE.VIEW.ASYNC.S ;  /* 0x00000000000073c6 */ /* 0x000e760000000000 */
[----:B-1----:R2:W1:Y:S01]  /*0910*/  SYNCS.EXCH.64 URZ, [UR6+0x80], UR4 ;  /* 0x0000800406ff75b2 */ /* 0x0024620008000100 */
[----:B------:R2:W1:Y:S02]  /*0920*/  SYNCS.EXCH.64 URZ, [UR6+0x88], UR4 ;  /* 0x0000880406ff75b2 */ /* 0x0004640008000100 */
[----:B--2---:R-:W-:Y:S01]  /*0930*/  NOP ;  /* 0x0000000000007918 */ /* 0x004fe20000000000 */
.L_x_11:
[----:B------:R-:W2:Y:S01]  /*0940*/  SHFL.IDX PT, R2, R46, RZ, 0x1f ;  /* 0x00001fff2e027589 */ /* 0x000ea200000e0000 */
[----:B------:R-:W-:Y:S01]  /*0950*/  NOP ;  /* 0x0000000000007918 */ /* 0x000fe20000000000 */
[----:B--2---:R-:W-:-:S13]  /*0960*/  ISETP.NE.AND P0, PT, R2, 0x4, PT ;  /* 0x000000040200780c */ /* 0x004fda0003f05270 */
[----:B------:R-:W-:Y:S05]  /*0970*/  @P0 BRA `(.L_x_12) ;  /* 0x00000000004c0947 */ /* 0x000fea0003800000 */
[----:B-1----:R-:W1:Y:S01]  /*0980*/  S2UR UR6, SR_CgaCtaId ;  /* 0x00000000000679c3 */ /* 0x002e620000008800 */
[----:B------:R-:W-:Y:S01]  /*0990*/  UMOV UR4, 0x1e0 ;  /* 0x000001e000047882 */ /* 0x000fe20000000000 */
[----:B------:R-:W-:Y:S01]  /*09a0*/  UMOV UR5, 0x400 ;  /* 0x0000040000057882 */ /* 0x000fe20000000000 */
[----:B------:R-:W-:Y:S01]  /*09b0*/  USEL UR4, UR4, 0x1a0, UP3 ;  /* 0x000001a004047887 */ /* 0x000fe20009800000 */
[----:B------:R-:W-:Y:S01]  /*09c0*/  UMOV UR8, 0x1 ;  /* 0x0000000100087882 */ /* 0x000fe20000000000 */
[----:B------:R-:W-:Y:S01]  /*09d0*/  ELECT P0, URZ, PT ;  /* 0x0000000000ff782f */ /* 0x000fe20003800000 */
[----:B------:R-:W-:-:S04]  /*09e0*/  UIADD3 UR8, UPT, UPT, -UR8, 0x100000, URZ ;  /* 0x0010000008087890 */ /* 0x000fc8000fffe1ff */
[----:B------:R-:W-:Y:S02]  /*09f0*/  USHF.L.U32 UR9, UR8, 0xb, URZ ;  /* 0x0000000b08097899 */ /* 0x000fe400080006ff */
[----:B------:R-:W-:Y:S02]  /*0a00*/  USHF.L.U32 UR8, UR8, 0x1, URZ ;  /* 0x0000000108087899 */ /* 0x000fe400080006ff */
[----:B-1----:R-:W-:Y:S02]  /*0a10*/  ULEA UR6, UR6, UR5, 0x18 ;  /* 0x0000000506067291 */ /* 0x002fe4000f8ec0ff */
[----:B------:R-:W-:-:S04]  /*0a20*/  UIADD3 UR4, UPT, UPT, -UR4, 0x100000, URZ ;  /* 0x0010000004047890 */ /* 0x000fc8000fffe1ff */
[----:B------:R-:W-:Y:S02]  /*0a30*/  USHF.L.U32 UR5, UR4, 0xb, URZ ;  /* 0x0000000b04057899 */ /* 0x000fe400080006ff */
[----:B------:R-:W-:Y:S01]  /*0a40*/  USHF.L.U32 UR4, UR4, 0x1, URZ ;  /* 0x0000000104047899 */ /* 0x000fe200080006ff */
[----:B------:R-:W1:Y:S03]  /*0a50*/  FENCE.VIEW.ASYNC.S ;  /* 0x00000000000073c6 */ /* 0x000e660000000000 */
[----:B-1----:R2:W1:Y:S08]  /*0a60*/  SYNCS.EXCH.64 URZ, [UR6+0x90], UR8 ;  /* 0x0000900806ff75b2 */ /* 0x0024700008000100 */
[----:B------:R2:W1:Y:S01]  /*0a70*/  SYNCS.EXCH.64 URZ, [UR6+0xa0], UR4 ;  /* 0x0000a00406ff75b2 */ /* 0x0004620008000100 */
[----:B------:R2:W1:Y:S01]  /*0a80*/  SYNCS.EXCH.64 URZ, [UR6+0x98], UR8 ;  /* 0x0000980806ff75b2 */ /* 0x0004620008000100 */
[----:B------:R2:W1:Y:S02]  /*0a90*/  SYNCS.EXCH.64 URZ, [UR6+0xa8], UR4 ;  /* 0x0000a80406ff75b2 */ /* 0x0004640008000100 */
[----:B--2---:R-:W-:Y:S01]  /*0aa0*/  NOP ;  /* 0x0000000000007918 */ /* 0x004fe20000000000 */
.L_x_12:
        /* <DEDUP_REMOVED lines=26> */
.L_x_13:
[----:B------:R-:W2:Y:S01]  /*0c50*/  SHFL.IDX PT, R2, R46, RZ, 0x1f ;  /* 0x00001fff2e027589 */ /* 0x000ea200000e0000 */
[----:B------:R-:W1:Y:S01]  /*0c60*/  S2UR UR47, SR_CgaCtaId ;  /* 0x00000000002f79c3 */ /* 0x000e620000008800 */
[----:B------:R-:W-:Y:S01]  /*0c70*/  NOP ;  /* 0x0000000000007918 */ /* 0x000fe20000000000 */
[----:B--2---:R-:W-:-:S13]  /*0c80*/  ISETP.NE.AND P0, PT, R2, 0x3, PT ;  /* 0x000000030200780c */ /* 0x004fda0003f05270 */
[----:B-1----:R-:W-:Y:S05]  /*0c90*/  @P0 BRA `(.L_x_14) ;  /* 0x0000000000340947 */ /* 0x002fea0003800000 */
[----:B------:R-:W-:Y:S01]  /*0ca0*/  UMOV UR4, 0x400 ;  /* 0x0000040000047882 */ /* 0x000fe20000000000 */
[----:B------:R-:W-:Y:S01]  /*0cb0*/  UMOV UR6, 0x20 ;  /* 0x0000002000067882 */ /* 0x000fe20000000000 */
[----:B------:R-:W-:Y:S02]  /*0cc0*/  ULEA UR4, UR47, UR4, 0x18 ;  /* 0x000000042f047291 */ /* 0x000fe4000f8ec0ff */
[----:B------:R-:W-:-:S04]  /*0cd0*/  UIADD3 UR6, UPT, UPT, -UR6, 0x100000, URZ ;  /* 0x0010000006067890 */ /* 0x000fc8000fffe1ff */
[----:B------:R-:W-:Y:S02]  /*0ce0*/  USHF.L.U32 UR7, UR6, 0xb, URZ ;  /* 0x0000000b06077899 */ /* 0x000fe400080006ff */
[----:B------:R-:W-:Y:S01]  /*0cf0*/  USHF.L.U32 UR6, UR6, 0x1, URZ ;  /* 0x0000000106067899 */ /* 0x000fe200080006ff */
[----:B------:R-:W-:Y:S01]  /*0d00*/  ELECT P0, URZ, PT ;  /* 0x0000000000ff782f */ /* 0x000fe20003800000 */
[----:B------:R-:W1:Y:S10]  /*0d10*/  FENCE.VIEW.ASYNC.S ;  /* 0x00000000000073c6 */ /* 0x000e740000000000 */
[----:B-1----:R1:W2:Y:S01]  /*0d20*/  SYNCS.EXCH.64 URZ, [UR4+0xf0], UR6 ;  /* 0x0000f00604ff75b2 */ /* 0x0022a20008000100 */
[----:B------:R1:W1:Y:S01]  /*0d30*/  SYNCS.EXCH.64 URZ, [UR4+0x100], UR6 ;  /* 0x0001000604ff75b2 */ /* 0x0002620008000100 */
[----:B------:R1:W1:Y:S01]  /*0d40*/  SYNCS.EXCH.64 URZ, [UR4+0xf8], UR6 ;  /* 0x0000f80604ff75b2 */ /* 0x0002620008000100 */
[----:B------:R1:W1:Y:S01]  /*0d50*/  SYNCS.EXCH.64 URZ, [UR4+0x108], UR6 ;  /* 0x0001080604ff75b2 */ /* 0x0002620008000100 */
[----:B------:R-:W-:Y:S01]  /*0d60*/  NOP ;  /* 0x0000000000007918 */ /* 0x000fe20000000000 */
.L_x_14:
[----:B-1----:R-:W1:Y:S01]  /*0d70*/  LDCU UR4, c[0x0][0x36c] ;  /* 0x00006d80ff0477ac */ /* 0x002e620008000800 */
[----:B------:R-:W-:Y:S01]  /*0d80*/  ISETP.NE.OR P3, PT, R0, 0x2, !P3 ;  /* 0x000000020000780c */ /* 0x000fe20005f65670 */
[----:B------:R-:W-:Y:S01]  /*0d90*/  NOP ;  /* 0x0000000000007918 */ /* 0x000fe20000000000 */
[----:B------:R-:W-:Y:S01]  /*0da0*/  LOP3.LUT R0, R56, 0x1f, RZ, 0xc0, !PT ;  /* 0x0000001f38007812 */ /* 0x000fe200078ec0ff */
[----:B------:R-:W-:Y:S02]  /*0db0*/  UISETP.NE.AND UP4, UPT, UR17, URZ, UPT ;  /* 0x000000ff1100728c */ /* 0x000fe4000bf85270 */
[----:B-1----:R-:W-:-:S09]  /*0dc0*/  UISETP.EQ.U32.AND UP5, UPT, UR4, 0x1, UPT ;  /* 0x000000010400788c */ /* 0x002fd2000bfa2070 */
[----:B------:R-:W-:Y:S05]  /*0dd0*/  BRA.U !UP5, `(.L_x_15) ;  /* 0x000000010d087547 */ /* 0x000fea000b800000 */
[----:B--234-:R-:W-:Y:S01]  /*0de0*/  UCGABAR_ARV ;  /* 0x00000000000079c7 */ /* 0x01cfe20008000000 */
[----:B------:R-:W-:Y:S05]  /*0df0*/  BRA `(.L_x_16) ;  /* 0x0000000000047947 */ /* 0x000fea0003800000 */
.L_x_15:
[----:B--234-:R-:W-:Y:S01]  /*0e00*/  NOP ;  /* 0x0000000000007918 */ /* 0x01cfe20000000000 */
.L_x_16:
[----:B------:R-:W1:Y:S01]  /*0e10*/  S2UR UR7, SR_CTAID.X ;  /* 0x00000000000779c3 */ /* 0x000e620000002500 */
[----:B------:R-:W-:-:S05]  /*0e20*/  CS2R.32 R47, SR_CgaSize ;  /* 0x00000000002f7805 */ /* 0x000fca0000008a00 */
[----:B------:R-:W-:-:S05]  /*0e30*/  IMAD R47, R47, -0xa0, RZ ;  /* 0xffffff602f2f7824 */ /* 0x000fca00078e02ff */
[----:B------:R-:W-:-:S14]  /*0e40*/  R2UR UR5, R47 ;  /* 0x000000002f0572ca */ /* 0x000fdc00000e0000 */
[----:B------:R-:W2:Y:S01]  /*0e50*/  LDCU UR5, c[0x0][UR5+0x2b0] ;  /* 0x00005600050577ac */ /* 0x000ea20008000800 */
[----:B------:R-:W-:-:S05]  /*0e60*/  CS2R.32 R47, SR_CgaSize ;  /* 0x00000000002f7805 */ /* 0x000fca0000008a00 */
[----:B------:R-:W-:-:S05]  /*0e70*/  IMAD R47, R47, -0xa0, RZ ;  /* 0xffffff602f2f7824 */ /* 0x000fca00078e02ff */
[----:B------:R-:W-:-:S14]  /*0e80*/  R2UR UR4, R47 ;  /* 0x000000002f0472ca */ /* 0x000fdc00000e0000 */
[----:B------:R-:W3:Y:S01]  /*0e90*/  LDCU UR4, c[0x0][UR4+0x2b4] ;  /* 0x00005680040477ac */ /* 0x000ee20008000800 */
[----:B------:R-:W4:Y:S01]  /*0ea0*/  S2UR UR8, SR_CTAID.Y ;  /* 0x00000000000879c3 */ /* 0x000f220000002600 */
[----:B------:R-:W-:-:S05]  /*0eb0*/  CS2R.32 R47, SR_CgaSize ;  /* 0x00000000002f7805 */ /* 0x000fca0000008a00 */
[----:B------:R-:W-:-:S05]  /*0ec0*/  IMAD R47, R47, -0xa0, RZ ;  /* 0xffffff602f2f7824 */ /* 0x000fca00078e02ff */
[----:B------:R-:W-:-:S14]  /*0ed0*/  R2UR UR9, R47 ;  /* 0x000000002f0972ca */ /* 0x000fdc00000e0000 */
[----:B------:R-:W3:Y:S01]  /*0ee0*/  LDCU UR9, c[0x0][UR9+0x2a0] ;  /* 0x00005400090977ac */ /* 0x000ee20008000800 */
[----:B------:R-:W3:Y:S01]  /*0ef0*/  LDCU UR21, c[0x0][0xb24] ;  /* 0x00016480ff1577ac */ /* 0x000ee20008000800 */
[----:B------:R-:W1:Y:S01]  /*0f00*/  S2UR UR36, SR_CTAID.Z ;  /* 0x00000000002479c3 */ /* 0x000e620000002700 */
[----:B------:R-:W-:-:S05]  /*0f10*/  CS2R.32 R47, SR_CgaSize ;  /* 0x00000000002f7805 */ /* 0x000fca0000008a00 */
[----:B------:R-:W-:-:S05]  /*0f20*/  IMAD R47, R47, -0xa0, RZ ;  /* 0xffffff602f2f7824 */ /* 0x000fca00078e02ff */
[----:B------:R-:W-:-:S14]  /*0f30*/  R2UR UR63, R47 ;  /* 0x000000002f3f72ca */ /* 0x000fdc00000e0000 */
[----:B------:R-:W3:Y:S01]  /*0f40*/  LDCU UR63, c[0x0][UR63+0x2a4] ;  /* 0x000054803f3f77ac */ /* 0x000ee20008000800 */
[----:B------:R-:W3:Y:S01]  /*0f50*/  LDCU UR42, c[0x0][0xb24] ;  /* 0x00016480ff2a77ac */ /* 0x000ee20008000800 */
[----:B-1----:R-:W-:Y:S01]  /*0f60*/  I2FP.F32.U32 R3, UR7 ;  /* 0x0000000700037c45 */ /* 0x002fe20008201000 */
[----:B------:R-:W1:Y:S04]  /*0f70*/  LDCU UR28, c[0x0][0xb30] ;  /* 0x00016600ff1c77ac */ /* 0x000e680008000800 */
[----:B--2---:R-:W-:Y:S01]  /*0f80*/  FMUL R3, R3, UR5 ;  /* 0x0000000503037c20 */ /* 0x004fe20008400000 */
[----:B------:R-:W-:Y:S01]  /*0f90*/  USHF.L.U32 UR26, UR47, 0xb, URZ ;  /* 0x0000000b2f1a7899 */ /* 0x000fe200080006ff */
[----:B----4-:R-:W-:Y:S01]  /*0fa0*/  I2FP.F32.U32 R2, UR8 ;  /* 0x0000000800027c45 */ /* 0x010fe20008201000 */
[----:B---3--:R-:W-:-:S03]  /*0fb0*/  UISETP.GE.AND UP2, UPT, UR21, 0x1, UPT ;  /* 0x000000011500788c */ /* 0x008fc6000bf46270 */
[----:B------:R-:W2:Y:S01]  /*0fc0*/  F2I.U32.TRUNC.NTZ R3, R3 ;  /* 0x0000000300037305 */ /* 0x000ea2000020f000 */
[----:B------:R-:W-:Y:S01]  /*0fd0*/  UMOV UR16, UR7 ;  /* 0x0000000700107c82 */ /* 0x000fe20008000000 */
[----:B------:R-:W-:Y:S01]  /*0fe0*/  FMUL R2, R2, UR4 ;  /* 0x0000000402027c20 */ /* 0x000fe20008400000 */
[----:B------:R-:W-:-:S05]  /*0ff0*/  UMOV UR20, UR8 ;  /* 0x0000000800147c82 */ /* 0x000fca0008000000 */
[----:B------:R-:W3:Y:S01]  /*1000*/  F2I.U32.TRUNC.NTZ R2, R2 ;  /* 0x0000000200027305 */ /* 0x000ee2000020f000 */
[----:B--2---:R-:W-:Y:S02]  /*1010*/  R2UR UR4, R3 ;  /* 0x00000000030472ca */ /* 0x004fe400000e0000 */
[----:B---3--:R-:W-:Y:S02]  /*1020*/  R2UR UR6, R2 ;  /* 0x00000000020672ca */ /* 0x008fe400000e0000 */
[----:B------:R-:W-:-:S09]  /*1030*/  PRMT R2, RZ, 0x7610, R2 ;  /* 0x00007610ff027816 */ /* 0x000fd20000000002 */
[----:B------:R-:W-:-:S04]  /*1040*/  UIADD3 UR5, UPT, UPT, -UR4, URZ, URZ ;  /* 0x000000ff04057290 */ /* 0x000fc8000fffe1ff */
[----:B------:R-:W-:Y:S02]  /*1050*/  UIMAD UR5, UR9, UR5, UR7 ;  /* 0x00000005090572a4 */ /* 0x000fe4000f8e0207 */
[----:B------:R-:W-:-:S04]  /*1060*/  UIADD3 UR4, UPT, UPT, -UR6, URZ, URZ ;  /* 0x000000ff06047290 */ /* 0x000fc8000fffe1ff */
[----:B------:R-:W-:Y:S01]  /*1070*/  IMAD.U32 R47, RZ, RZ, UR5 ;  /* 0x00000005ff2f7e24 */ /* 0x000fe2000f8e00ff */
[----:B------:R-:W-:Y:S01]  /*1080*/  UIMAD UR63, UR63, UR4, UR8 ;  /* 0x000000043f3f72a4 */ /* 0x000fe2000f8e0208 */
[----:B-1----:R-:W-:Y:S11]  /*1090*/  BRA.U UP4, `(.L_x_17) ;  /* 0x0000000104287547 */ /* 0x002ff6000b800000 */
[----:B------:R-:W-:Y:S01]  /*10a0*/  R2UR UR4, R47 ;  /* 0x000000002f0472ca */ /* 0x000fe200000e0000 */
[----:B------:R-:W-:Y:S02]  /*10b0*/  UISETP.NE.AND UP0, UPT, UR63, URZ, UPT ;  /* 0x000000ff3f00728c */ /* 0x000fe4000bf05270 */
[----:B------:R-:W-:-:S10]  /*10c0*/  UISETP.NE.AND UP1, UPT, UR63, 0x1, UPT ;  /* 0x000000013f00788c */ /* 0x000fd4000bf25270 */
[----:B------:R-:W-:-:S04]  /*10d0*/  UISETP.EQ.OR UP0, UPT, UR4, URZ, !UP0 ;  /* 0x000000ff0400728c */ /* 0x000fc8000c702670 */
[----:B------:R-:W-:Y:S02]  /*10e0*/  USEL UR5, URZ, 0x1, !UP0 ;  /* 0x00000001ff057887 */ /* 0x000fe4000c000000 */
[----:B------:R-:W-:Y:S02]  /*10f0*/  UISETP.NE.AND UP0, UPT, UR4, URZ, UPT ;  /* 0x000000ff0400728c */ /* 0x000fe4000bf05270 */
[----:B------:R-:W-:-:S04]  /*1100*/  USEL UR4, URZ, 0x2, UP1 ;  /* 0x00000002ff047887 */ /* 0x000fc80008800000 */
[----:B------:R-:W-:-:S04]  /*1110*/  USEL UR4, UR4, 0x2, UP0 ;  /* 0x0000000204047887 */ /* 0x000fc80008000000 */
[----:B------:R-:W-:-:S06]  /*1120*/  UIADD3 UR4, UPT, UPT, UR5, UR4, URZ ;  /* 0x0000000405047290 */ /* 0x000fcc000fffe0ff */
[----:B------:R-:W-:Y:S02]  /*1130*/  MOV R2, UR4 ;  /* 0x0000000400027c02 */ /* 0x000fe40008000f00 */
.L_x_17:
[----:B------:R-:W-:Y:S05]  /*1140*/  BRA.U !UP2, `(.L_x_18) ;  /* 0x000000010ad47547 */ /* 0x000fea000b800000 */
[----:B------:R-:W1:Y:S01]  /*1150*/  LDCU.128 UR12, c[0x0][0xb10] ;  /* 0x00016200ff0c77ac */ /* 0x000e620008000c00 */
[----:B------:R-:W2:Y:S01]  /*1160*/  LDCU UR6, c[0x0][0x370] ;  /* 0x00006e00ff0677ac */ /* 0x000ea20008000800 */
[----:B------:R-:W3:Y:S01]  /*1170*/  LDCU UR5, c[0x0][0x374] ;  /* 0x00006e80ff0577ac */ /* 0x000ee20008000800 */
[----:B------:R-:W4:Y:S01]  /*1180*/  LDCU UR27, c[0x0][0xb0c] ;  /* 0x00016180ff1b77ac */ /* 0x000f220008000800 */
[----:B------:R-:W4:Y:S01]  /*1190*/  LDCU UR4, c[0x0][0xb20] ;  /* 0x00016400ff0477ac */ /* 0x000f220008000800 */
[----:B------:R-:W4:Y:S01]  /*11a0*/  LDCU.64 UR8, c[0x0][0xb28] ;  /* 0x00016500ff0877ac */ /* 0x000f220008000a00 */
[----:B-1----:R-:W-:Y:S02]  /*11b0*/  UISETP.NE.AND UP0, UPT, UR14, 0x1, UPT ;  /* 0x000000010e00788c */ /* 0x002fe4000bf05270 */
[----:B---3--:R-:W-:Y:S02]  /*11c0*/  UIMAD.WIDE.U32 UR10, UR5, UR15, URZ ;  /* 0x0000000f050a72a5 */ /* 0x008fe4000f8e00ff */
[----:B--2---:R-:W-:-:S02]  /*11d0*/  UIMAD.WIDE.U32 UR22, UR6, UR12, URZ ;  /* 0x0000000c061672a5 */ /* 0x004fc4000f8e00ff */
[----:B----4-:R-:W-:Y:S02]  /*11e0*/  UISETP.NE.AND UP1, UPT, UR27, 0x1, UPT ;  /* 0x000000011b00788c */ /* 0x010fe4000bf25270 */
[----:B------:R-:W-:Y:S01]  /*11f0*/  UISETP.NE.AND UP2, UPT, UR21, 0x1, UPT ;  /* 0x000000011500788c */ /* 0x000fe2000bf45270 */
[----:B------:R-:W-:Y:S02]  /*1200*/  UMOV UR10, UR11 ;  /* 0x0000000b000a7c82 */ /* 0x000fe40008000000 */
[----:B------:R-:W-:Y:S01]  /*1210*/  UMOV UR22, UR23 ;  /* 0x0000001700167c82 */ /* 0x000fe20008000000 */
[----:B------:R-:W-:Y:S02]  /*1220*/  @UP0 USHF.R.U32.HI UR5, URZ, UR4, UR10 ;  /* 0x00000004ff050299 */ /* 0x000fe4000801160a */
[----:B------:R-:W-:Y:S02]  /*1230*/  UIMAD.WIDE.U32 UR24, UR20, UR15, URZ ;  /* 0x0000000f141872a5 */ /* 0x000fe4000f8e00ff */
[----:B------:R-:W-:-:S02]  /*1240*/  UIMAD.WIDE.U32 UR10, UR5, UR8, URZ ;  /* 0x00000008050a72a5 */ /* 0x000fc4000f8e00ff */
[----:B------:R-:W-:Y:S02]  /*1250*/  @UP1 USHF.R.U32.HI UR6, URZ, UR13, UR22 ;  /* 0x0000000dff061299 */ /* 0x000fe40008011616 */
[----:B------:R-:W-:Y:S02]  /*1260*/  UIMAD.WIDE.U32 UR18, UR16, UR12, URZ ;  /* 0x0000000c101272a5 */ /* 0x000fe4000f8e00ff */
[----:B------:R-:W-:Y:S01]  /*1270*/  UIMAD.WIDE.U32 UR22, UR6, UR8, URZ ;  /* 0x00000008061672a5 */ /* 0x000fe2000f8e00ff */
[----:B------:R-:W-:Y:S01]  /*1280*/  UMOV UR24, UR25 ;  /* 0x0000001900187c82 */ /* 0x000fe20008000000 */
[----:B------:R-:W-:Y:S01]  /*1290*/  UMOV UR10, UR11 ;  /* 0x0000000b000a7c82 */ /* 0x000fe20008000000 */
[----:B------:R-:W-:Y:S02]  /*12a0*/  USHF.R.U32.HI UR24, URZ, UR4, UR24 ;  /* 0x00000004ff187299 */ /* 0x000fe40008011618 */
[----:B------:R-:W-:Y:S02]  /*12b0*/  @UP2 USHF.R.U32.HI UR5, URZ, UR9, UR10 ;  /* 0x00000009ff052299 */ /* 0x000fe4000801160a */
[----:B------:R-:W-:Y:S01]  /*12c0*/  UMOV UR7, UR23 ;  /* 0x0000001700077c82 */ /* 0x000fe20008000000 */
[----:B------:R-:W-:Y:S01]  /*12d0*/  UMOV UR18, UR19 ;  /* 0x0000001300127c82 */ /* 0x000fe20008000000 */
[----:B------:R-:W-:-:S02]  /*12e0*/  @UP2 USHF.R.U32.HI UR6, URZ, UR9, UR7 ;  /* 0x00000009ff062299 */ /* 0x000fc40008011607 */
[----:B------:R-:W-:Y:S02]  /*12f0*/  USHF.R.U32.HI UR13, URZ, UR13, UR18 ;  /* 0x0000000dff0d7299 */ /* 0x000fe40008011612 */
[----:B------:R-:W-:Y:S02]  /*1300*/  USEL UR4, UR20, UR24, !UP0 ;  /* 0x0000001814047287 */ /* 0x000fe4000c000000 */
[----:B------:R-:W-:Y:S02]  /*1310*/  UIMAD UR7, UR5, UR21, URZ ;  /* 0x00000015050772a4 */ /* 0x000fe4000f8e02ff */
[----:B------:R-:W-:Y:S02]  /*1320*/  USEL UR5, UR16, UR13, !UP1 ;  /* 0x0000000d10057287 */ /* 0x000fe4000c800000 */
[----:B------:R-:W-:Y:S02]  /*1330*/  UIMAD UR12, UR6, UR21, URZ ;  /* 0x00000015060c72a4 */ /* 0x000fe4000f8e02ff */
[----:B------:R-:W-:-:S02]  /*1340*/  UISETP.GE.AND UP0, UPT, UR4, UR7, UPT ;  /* 0x000000070400728c */ /* 0x000fc4000bf06270 */
[----:B------:R-:W-:Y:S02]  /*1350*/  UIMAD.WIDE.U32 UR10, UR4, UR8, URZ ;  /* 0x00000008040a72a5 */ /* 0x000fe4000f8e00ff */
[----:B------:R-:W-:Y:S02]  /*1360*/  UISETP.GE.OR UP0, UPT, UR5, UR12, UP0 ;  /* 0x0000000c0500728c */ /* 0x000fe40008706670 */
[----:B------:R-:W-:Y:S02]  /*1370*/  UIMAD.WIDE.U32 UR12, UR5, UR8, URZ ;  /* 0x00000008050c72a5 */ /* 0x000fe4000f8e00ff */
[----:B------:R-:W-:Y:S01]  /*1380*/  UIADD3 UR10, UPT, UPT, -UR4, URZ, URZ ;  /* 0x000000ff040a7290 */ /* 0x000fe2000fffe1ff */
[----:B------:R-:W-:Y:S01]  /*1390*/  UMOV UR8, UR11 ;  /* 0x0000000b00087c82 */ /* 0x000fe20008000000 */
[----:B------:R-:W-:Y:S02]  /*13a0*/  UIADD3 UR11, UPT, UPT, -UR5, URZ, URZ ;  /* 0x000000ff050b7290 */ /* 0x000fe4000fffe1ff */
[----:B------:R-:W-:-:S03]  /*13b0*/  USHF.R.U32.HI UR8, URZ, UR9, UR8 ;  /* 0x00000009ff087299 */ /* 0x000fc60008011608 */
[----:B------:R-:W-:Y:S01]  /*13c0*/  @!UP0 UMOV UR7, UR13 ;  /* 0x0000000d00078c82 */ /* 0x000fe20008000000 */
[----:B------:R-:W-:Y:S02]  /*13d0*/  UIMAD UR20, UR14, UR10, UR20 ;  /* 0x0000000a0e1472a4 */ /* 0x000fe4000f8e0214 */
[----:B------:R-:W-:Y:S02]  /*13e0*/  USEL UR8, UR4, UR8, !UP2 ;  /* 0x0000000804087287 */ /* 0x000fe4000d000000 */
[----:B------:R-:W-:Y:S02]  /*13f0*/  @!UP0 USHF.R.U32.HI UR7, URZ, UR9, UR7 ;  /* 0x00000009ff078299 */ /* 0x000fe40008011607 */
[----:B------:R-:W-:Y:S02]  /*1400*/  UIADD3 UR9, UPT, UPT, -UR8, URZ, URZ ;  /* 0x000000ff08097290 */ /* 0x000fe4000fffe1ff */
[----:B------:R-:W-:Y:S02]  /*1410*/  @!UP0 USEL UR7, UR5, UR7, !UP2 ;  /* 0x0000000705078287 */ /* 0x000fe4000d000000 */
[----:B------:R-:W-:-:S02]  /*1420*/  UIMAD UR9, UR21, UR9, UR4 ;  /* 0x00000009150972a4 */ /* 0x000fc4000f8e0204 */
[----:B------:R-:W-:Y:S02]  /*1430*/  @!UP0 UIADD3 UR8, UPT, UPT, UR8, -UR7, URZ ;  /* 0x8000000708088290 */ /* 0x000fe4000fffe0ff */
[----:B------:R-:W-:Y:S02]  /*1440*/  @!UP0 UIMAD UR6, UR9, UR6, UR7 ;  /* 0x00000006090682a4 */ /* 0x000fe4000f8e0207 */
[----:B------:R-:W-:Y:S02]  /*1450*/  @!UP0 UIMAD UR4, UR8, UR21, UR5 ;  /* 0x00000015080482a4 */ /* 0x000fe4000f8e0205 */
[----:B------:R-:W-:Y:S02]  /*1460*/  UIMAD UR16, UR27, UR11, UR16 ;  /* 0x0000000b1b1072a4 */ /* 0x000fe4000f8e0210 */
[----:B------:R-:W-:Y:S01]  /*1470*/  UIMAD UR20, UR4, UR14, UR20 ;  /* 0x0000000e041472a4 */ /* 0x000fe2000f8e0214 */
[----:B------:R-:W-:Y:S02]  /*1480*/  @!UP0 UMOV UR5, UR6 ;  /* 0x0000000600058c82 */ /* 0x000fe40008000000 */
[----:B------:R-:W-:-:S12]  /*1490*/  UIMAD UR16, UR5, UR27, UR16 ;  /* 0x0000001b051072a4 */ /* 0x000fd8000f8e0210 */
.L_x_18:
[----:B------:R-:W-:Y:S02]  /*14a0*/  UISETP.NE.AND UP1, UPT, UR28, 0x1, UPT ;  /* 0x000000011c00788c */ /* 0x000fe4000bf25270 */
[----:B------:R-:W-:Y:S02]  /*14b0*/  UISETP.NE.AND UP0, UPT, UR17, 0x2, UPT ;  /* 0x000000021100788c */ /* 0x000fe4000bf05270 */
[----:B------:R-:W-:-:S05]  /*14c0*/  ULOP3.LUT UR23, UR26, 0x800, URZ, 0xc0, !UPT ;  /* 0x000008001a177892 */ /* 0x000fca000f8ec0ff */
[----:B------:R-:W-:Y:S07]  /*14d0*/  BRA.U UP1, `(.L_x_19) ;  /* 0x0000000101447547 */ /* 0x000fee000b800000 */
[----:B------:R-:W1:Y:S01]  /*14e0*/  LDCU.128 UR8, c[0x0][0xb10] ;  /* 0x00016200ff0877ac */ /* 0x000e620008000c00 */
[----:B------:R-:W2:Y:S01]  /*14f0*/  LDCU UR12, c[0x0][0xb0c] ;  /* 0x00016180ff0c77ac */ /* 0x000ea20008000800 */
[----:B------:R-:W3:Y:S01]  /*1500*/  LDCU UR13, c[0x0][0xb20] ;  /* 0x00016400ff0d77ac */ /* 0x000ee20008000800 */
[----:B-1----:R-:W-:Y:S02]  /*1510*/  UIMAD.WIDE.U32 UR6, UR16, UR8, URZ ;  /* 0x00000008100672a5 */ /* 0x002fe4000f8e00ff */
[----:B------:R-:W-:Y:S02]  /*1520*/  UIMAD.WIDE.U32 UR4, UR20, UR11, URZ ;  /* 0x0000000b140472a5 */ /* 0x000fe4000f8e00ff */
[----:B--2---:R-:W-:Y:S02]  /*1530*/  UISETP.NE.AND UP2, UPT, UR12, 0x1, UPT ;  /* 0x000000010c00788c */ /* 0x004fe4000bf45270 */
[----:B------:R-:W-:Y:S01]  /*1540*/  UISETP.NE.AND UP1, UPT, UR10, 0x1, UPT ;  /* 0x000000010a00788c */ /* 0x000fe2000bf25270 */
[----:B------:R-:W-:-:S02]  /*1550*/  UMOV UR6, UR7 ;  /* 0x0000000700067c82 */ /* 0x000fc40008000000 */
[----:B------:R-:W-:Y:S01]  /*1560*/  UMOV UR4, UR5 ;  /* 0x0000000500047c82 */ /* 0x000fe20008000000 */
[----:B------:R-:W-:Y:S02]  /*1570*/  USHF.R.U32.HI UR6, URZ, UR9, UR6 ;  /* 0x00000009ff067299 */ /* 0x000fe40008011606 */
[----:B---3--:R-:W-:Y:S02]  /*1580*/  USHF.R.U32.HI UR4, URZ, UR13, UR4 ;  /* 0x0000000dff047299 */ /* 0x008fe40008011604 */
[----:B------:R-:W-:Y:S02]  /*1590*/  USEL UR5, UR16, UR6, !UP2 ;  /* 0x0000000610057287 */ /* 0x000fe4000d000000 */
[----:B------:R-:W-:-:S04]  /*15a0*/  USEL UR4, UR20, UR4, !UP1 ;  /* 0x0000000414047287 */ /* 0x000fc8000c800000 */
[----:B------:R-:W-:Y:S02]  /*15b0*/  UIADD3 UR6, UPT, UPT, UR5, -UR4, URZ ;  /* 0x8000000405067290 */ /* 0x000fe4000fffe0ff */
[----:B------:R-:W-:Y:S02]  /*15c0*/  UIADD3 UR4, UPT, UPT, -UR5, UR4, URZ ;  /* 0x0000000405047290 */ /* 0x000fe4000fffe1ff */
[----:B------:R-:W-:Y:S02]  /*15d0*/  UIMAD UR20, UR6, UR10, UR20 ;  /* 0x0000000a061472a4 */ /* 0x000fe4000f8e0214 */
[----:B------:R-:W-:-:S12]  /*15e0*/  UIMAD UR16, UR4, UR12, UR16 ;  /* 0x0000000c041072a4 */ /* 0x000fd8000f8e0210 */
.L_x_19:
[----:B------:R-:W-:Y:S05]  /*15f0*/  BRA.U !UP5, `(.L_x_20) ;  /* 0x000000010d0c7547 */ /* 0x000fea000b800000 */
[----:B------:R-:W-:Y:S01]  /*1600*/  UCGABAR_WAIT ;  /* 0x0000000000007dc7 */ /* 0x000fe20008000000 */
[----:B------:R-:W-:Y:S01]  /*1610*/  CCTL.IVALL ;  /* 0x00000000ff00798f */ /* 0x000fe20002000000 */
[----:B------:R-:W-:Y:S05]  /*1620*/  BRA `(.L_x_21) ;  /* 0x0000000000047947 */ /* 0x000fea0003800000 */
.L_x_20:
[----:B------:R-:W-:Y:S06]  /*1630*/  BAR.SYNC.DEFER_BLOCKING 0x0 ;  /* 0x0000000000007b1d */ /* 0x000fec0000010000 */
.L_x_21:
[----:B------:R-:W-:Y:S05]  /*1640*/  BRA.U UP0, `(.L_x_22) ;  /* 0x0000001500207547 */ /* 0x000fea000b800000 */
[----:B------:R-:W1:Y:S01]  /*1650*/  LDCU UR6, c[0x0][0x38c] ;  /* 0x00007180ff0677ac */ /* 0x000e620008000800 */
[----:B------:R-:W-:Y:S01]  /*1660*/  PLOP3.LUT P1, PT, PT, PT, UP3, 0x80, 0x8 ;  /* 0x000000000008781c */ /* 0x000fe20003f2f038 */
[----:B------:R-:W-:Y:S01]  /*1670*/  IMAD.MOV.U32 R12, RZ, RZ, 0x1 ;  /* 0x00000001ff0c7424 */ /* 0x000fe200078e00ff */
[----:B------:R-:W-:Y:S01]  /*1680*/  ISETP.EQ.OR P2, PT, R0, RZ, P3 ;  /* 0x000000ff0000720c */ /* 0x000fe20001f42670 */
[----:B------:R-:W-:Y:S01]  /*1690*/  UISETP.NE.AND UP1, UPT, UR17, URZ, UPT ;  /* 0x000000ff1100728c */ /* 0x000fe2000bf25270 */
[----:B------:R-:W-:Y:S02]  /*16a0*/  PLOP3.LUT P1, PT, P1, PT, PT, 0x8, 0x80 ;  /* 0x000000000080781c */ /* 0x000fe40000f2e170 */
[----:B------:R-:W-:Y:S01]  /*16b0*/  CS2R R10, SRZ ;  /* 0x00000000000a7805 */ /* 0x000fe2000001ff00 */
[----:B------:R-:W-:Y:S01]  /*16c0*/  IMAD.MOV.U32 R9, RZ, RZ, RZ ;  /* 0x000000ffff097224 */ /* 0x000fe200078e00ff */
[----:B------:R-:W2:Y:S01]  /*16d0*/  LDCU UR43, c[0x0][0x370] ;  /* 0x00006e00ff2b77ac */ /* 0x000ea20008000800 */
[----:B------:R-:W-:Y:S01]  /*16e0*/  IMAD.MOV.U32 R8, RZ, RZ, 0x1 ;  /* 0x00000001ff087424 */ /* 0x000fe200078e00ff */
[----:B------:R-:W3:Y:S01]  /*16f0*/  LDCU.64 UR38, c[0x0][0x348] ;  /* 0x00006900ff2677ac */ /* 0x000ee20008000a00 */
[----:B------:R-:W-:-:S02]  /*1700*/  USHF.R.U32.HI UR48, URZ, 0x6, UR23 ;  /* 0x00000006ff307899 */ /* 0x000fc40008011617 */
[----:B-1----:R-:W-:Y:S02]  /*1710*/  UIADD3 UR5, UPT, UPT, UR6, 0x7f, URZ ;  /* 0x0000007f06057890 */ /* 0x002fe4000fffe0ff */
[----:B------:R-:W-:Y:S02]  /*1720*/  UIADD3 UR49, UPT, UPT, UR6, 0xfe, URZ ;  /* 0x000000fe06317890 */ /* 0x000fe4000fffe0ff */
[----:B------:R-:W-:Y:S01]  /*1730*/  USHF.R.S32.HI UR4, URZ, 0x1f, UR5 ;  /* 0x0000001fff047899 */ /* 0x000fe20008011405 */
[----:B------:R-:W1:Y:S03]  /*1740*/  LDCU UR41, c[0x0][0x374] ;  /* 0x00006e80ff2977ac */ /* 0x000e660008000800 */
[----:B------:R-:W-:Y:S02]  /*1750*/  ULEA.HI UR4, UR4, UR5, URZ, 0x7 ;  /* 0x0000000504047291 */ /* 0x000fe4000f8f38ff */
[----:B------:R-:W-:-:S02]  /*1760*/  USEL UR29, UR40, 0x2, UP1 ;  /* 0x00000002281d7887 */ /* 0x000fc40008800000 */
[----:B------:R-:W-:Y:S02]  /*1770*/  USHF.R.S32.HI UR45, URZ, 0x7, UR4 ;  /* 0x00000007ff2d7899 */ /* 0x000fe40008011404 */
[----:B------:R-:W-:Y:S02]  /*1780*/  UIADD3 UR4, UPT, UPT, UR6, -0x1, URZ ;  /* 0xffffffff06047890 */ /* 0x000fe4000fffe0ff */
[----:B------:R-:W-:Y:S02]  /*1790*/  UISETP.LT.U32.AND UP0, UPT, UR45, 0x4, UPT ;  /* 0x000000042d00788c */ /* 0x000fe4000bf01070 */
[----:B------:R-:W-:Y:S02]  /*17a0*/  UISETP.GE.U32.AND UP2, UPT, UR4, -0xff, UPT ;  /* 0xffffff010400788c */ /* 0x000fe4000bf46070 */
[----:B------:R-:W-:Y:S01]  /*17b0*/  USEL UR44, UR45, 0x4, UP0 ;  /* 0x000000042d2c7887 */ /* 0x000fe20008000000 */
[----:B------:R-:W-:-:S03]  /*17c0*/  UMOV UR21, URZ ;  /* 0x000000ff00157c82 */ /* 0x000fc60008000000 */
[----:B------:R-:W-:Y:S02]  /*17d0*/  UIADD3 UR22, UPT, UPT, UR44, -0x1, URZ ;  /* 0xffffffff2c167890 */ /* 0x000fe4000fffe0ff */
[----:B------:R-:W-:-:S03]  /*17e0*/  UIADD3 UR46, UPT, UPT, UR45, -UR44, URZ ;  /* 0x8000002c2d2e7290 */ /* 0x000fc6000fffe0ff */
[----:B------:R-:W-:-:S04]  /*17f0*/  @UP2 UIADD3 UR22, UPT, UPT, UR44, URZ, URZ ;  /* 0x000000ff2c162290 */ /* 0x000fc8000fffe0ff */
[----:B-123--:R-:W-:-:S12]  /*1800*/  UIADD3 UR22, UPT, UPT, UR22, 0x1, URZ ;  /* 0x0000000116167890 */ /* 0x00efd8000fffe0ff */
.L_x_42:
[----:B------:R-:W-:Y:S01]  /*1810*/  UISETP.NE.AND UP0, UPT, UR47, URZ, UPT ;  /* 0x000000ff2f00728c */ /* 0x000fe2000bf05270 */
[----:B------:R-:W1:Y:S08]  /*1820*/  S2UR UR47, SR_CgaCtaId ;  /* 0x00000000002f79c3 */ /* 0x000e700000008800 */
[----:B------:R-:W-:Y:S05]  /*1830*/  BRA.U UP0, `(.L_x_23) ;  /* 0x0000000100347547 */ /* 0x000fea000b800000 */
[----:B------:R-:W2:Y:S01]  /*1840*/  S2R R0, SR_CgaCtaId ;  /* 0x0000000000007919 */ /* 0x000ea20000008800 */
[----:B------:R-:W-:-:S04]  /*1850*/  MOV R2, 0x400 ;  /* 0x0000040000027802 */ /* 0x000fc80000000f00 */
[----:B--2---:R-:W-:Y:S02]  /*1860*/  LEA R0, R0, R2, 0x18 ;  /* 0x0000000200007211 */ /* 0x004fe400078ec0ff */
[----:B------:R-:W-:-:S03]  /*1870*/  SHF.L.U32 R2, R8, 0x1f, RZ ;  /* 0x0000001f08027819 */ /* 0x000fc600000006ff */
[----:B------:R-:W-:-:S04]  /*1880*/  IMAD R0, R9, 0x8, R0 ;  /* 0x0000000809007824 */ /* 0x000fc800078e0200 */
[----:B------:R-:W2:Y:S02]  /*1890*/  SYNCS.PHASECHK.TRANS64.TRYWAIT P0, [R0+URZ+0x100], R2 ;  /* 0x00010002000075a7 */ /* 0x000ea400080011ff */
[----:B--2---:R-:W-:Y:S05]  /*18a0*/  @!P0 BRA `(.L_x_24) ;  /* 0x0000006c00fc8947 */ /* 0x004fea0003800000 */
.L_x_138:
[----:B------:R-:W-:Y:S01]  /*18b0*/  VIADD R9, R9, 0x1 ;  /* 0x0000000109097836 */ /* 0x000fe20000000000 */
[----:B------:R2:W-:Y:S04]  /*18c0*/  SYNCS.ARRIVE.TRANS64.A1T0 RZ, [R0+URZ+0xf0], RZ ;  /* 0x0000f0ff00ff79a7 */ /* 0x0005e800081000ff */
[----:B------:R-:W-:-:S04]  /*18d0*/  ISETP.NE.AND P0, PT, R9, 0x2, PT ;  /* 0x000000020900780c */ /* 0x000fc80003f05270 */
[----:B------:R-:W-:Y:S02]  /*18e0*/  SEL R9, R9, RZ, P0 ;  /* 0x000000ff09097207 */ /* 0x000fe40000000000 */
[----:B--2---:R-:W-:-:S04]  /*18f0*/  SEL R0, RZ, 0x1, P0 ;  /* 0x00000001ff007807 */ /* 0x004fc80000000000 */
[----:B------:R-:W-:-:S07]  /*1900*/  LOP3.LUT R8, R8, R0, RZ, 0x3c, !PT ;  /* 0x0000000008087212 */ /* 0x000fce00078e3cff */
.L_x_23:
[----:B------:R-:W-:Y:S01]  /*1910*/  UMOV UR13, 0x400 ;  /* 0x00000400000d7882 */ /* 0x000fe20000000000 */
[----:B------:R-:W-:Y:S01]  /*1920*/  SHF.L.U32 R0, R12, 0x1f, RZ ;  /* 0x0000001f0c007819 */ /* 0x000fe200000006ff */
[----:B-1----:R-:W-:Y:S02]  /*1930*/  ULEA UR13, UR47, UR13, 0x18 ;  /* 0x0000000d2f0d7291 */ /* 0x002fe4000f8ec0ff */
[----:B------:R-:W-:Y:S02]  /*1940*/  UISETP.GE.U32.AND UP0, UPT, UR49, 0xff, UPT ;  /* 0x000000ff3100788c */ /* 0x000fe4000bf06070 */
[----:B------:R-:W-:Y:S02]  /*1950*/  ULEA UR4, UR21, UR13, 0x3 ;  /* 0x0000000d15047291 */ /* 0x000fe4000f8e18ff */
[----:B------:R-:W-:Y:S02]  /*1960*/  USHF.L.U32 UR19, UR20, 0x7, URZ ;  /* 0x0000000714137899 */ /* 0x000fe400080006ff */
[----:B------:R-:W-:Y:S01]  /*1970*/  ULEA UR35, UR16, UR48, 0x6 ;  /* 0x0000003010237291 */ /* 0x000fe2000f8e30ff */
[----:B------:R-:W-:-:S04]  /*1980*/  UMOV UR14, URZ ;  /* 0x000000ff000e7c82 */ /* 0x000fc80008000000 */
[----:B------:R1:W2:Y:S01]  /*1990*/  SYNCS.PHASECHK.TRANS64.TRYWAIT P0, [UR4+0x20], R0 ;  /* 0x00002000ff0075a7 */ /* 0x0002a20008001104 */
[----:B------:R-:W-:Y:S06]  /*19a0*/  BRA.U !UP0, `(.L_x_25) ;  /* 0x0000000108f07547 */ /* 0x000fec000b800000 */
[----:B------:R-:W-:Y:S01]  /*19b0*/  UMOV UR15, URZ ;  /* 0x000000ff000f7c82 */ /* 0x000fe20008000000 */
[----:B------:R-:W-:-:S05]  /*19c0*/  UMOV UR4, UR21 ;  /* 0x0000001500047c82 */ /* 0x000fca0008000000 */
.L_x_31:
[----:B------:R-:W-:Y:S01]  /*19d0*/  ULEA UR33, UR4, UR13, 0x3 ;  /* 0x0000000d04217291 */ /* 0x000fe2000f8e18ff */
[----:B--2---:R-:W-:Y:S01]  /*19e0*/  @!P3 MOV R2, 0xc000 ;  /* 0x0000c0000002b802 */ /* 0x004fe20000000f00 */
[----:B--2-4-:R-:W-:Y:S10]  /*19f0*/  @P0 BRA `(.L_x_26) ;  /* 0x00000000000c0947 */ /* 0x014ff40003800000 */
[----:B------:R-:W-:-:S04]  /*1a00*/  SHF.L.U32 R3, R12, 0x1f, RZ ;  /* 0x0000001f0c037819 */ /* 0x000fc800000006ff */
[----:B------:R-:W2:Y:S02]  /*1a10*/  SYNCS.PHASECHK.TRANS64.TRYWAIT P0, [UR33+0x20], R3 ;  /* 0x00002003ff0075a7 */ /* 0x000ea40008001121 */
[----:B--2---:R-:W-:Y:S05]  /*1a20*/  @!P0 BRA `(.L_x_27) ;  /* 0x0000006c00b08947 */ /* 0x004fea0003800000 */
.L_x_26:
[----:B------:R2:W-:Y:S01]  /*1a30*/  @!P3 SYNCS.ARRIVE.TRANS64 RZ, [UR33], R2 ;  /* 0x00000002ffffb9a7 */ /* 0x0005e20008000021 */
[----:B------:R-:W-:-:S04]  /*1a40*/  ULOP3.LUT UR5, UR29, 0x2, URZ, 0xfc, !UPT ;  /* 0x000000021d057892 */ /* 0x000fc8000f8efcff */
[----:B------:R-:W-:-:S09]  /*1a50*/  UISETP.NE.AND UP0, UPT, UR5, 0x2, UPT ;  /* 0x000000020500788c */ /* 0x000fd2000bf05270 */
[----:B------:R-:W-:Y:S05]  /*1a60*/  BRA.U UP0, `(.L_x_28) ;  /* 0x0000000100047547 */ /* 0x000fea000b800000 */
[----:B------:R-:W-:Y:S05]  /*1a70*/  BPT.TRAP 0x1 ;  /* 0x000000040000795c */ /* 0x000fea0000300000 */
.L_x_28:
[----:B------:R-:W-:Y:S04]  /*1a80*/  BSSY.RECONVERGENT B0, `(.L_x_29) ;  /* 0x0000003000007945 */ /* 0x000fe80003800200 */
[----:B------:R-:W-:Y:S05]  /*1a90*/  @P2 BRA `(.L_x_30) ;  /* 0x0000000000042947 */ /* 0x000fea0003800000 */
[----:B------:R-:W-:Y:S05]  /*1aa0*/  BPT.TRAP 0x1 ;  /* 0x000000040000795c */ /* 0x000fea0000300000 */
.L_x_30:
[----:B------:R-:W-:Y:S05]  /*1ab0*/  BSYNC.RECONVERGENT B0 ;  /* 0x0000000000007941 */ /* 0x000fea0003800200 */
.L_x_29:
[----:B------:R-:W-:Y:S02]  /*1ac0*/  UIADD3 UR5, UPT, UPT, UR4, 0x1, URZ ;  /* 0x0000000104057890 */ /* 0x000fe4000fffe0ff */
[----:B------:R-:W-:Y:S02]  /*1ad0*/  ULEA UR24, UR4, UR23, 0xd ;  /* 0x0000001704187291 */ /* 0x000fe4000f8e68ff */
[----:B------:R-:W-:Y:S02]  /*1ae0*/  UISETP.NE.AND UP0, UPT, UR5, 0x4, UPT ;  /* 0x000000040500788c */ /* 0x000fe4000bf05270 */
[----:B------:R-:W-:Y:S02]  /*1af0*/  ULEA UR8, UR4, UR13, 0xf ;  /* 0x0000000d04087291 */ /* 0x000fe4000f8e78ff */
[----:B------:R-:W-:Y:S02]  /*1b00*/  USEL UR6, URZ, 0x1, UP0 ;  /* 0x00000001ff067887 */ /* 0x000fe40008000000 */
[----:B------:R-:W-:-:S02]  /*1b10*/  USEL UR21, UR5, URZ, UP0 ;  /* 0x000000ff05157287 */ /* 0x000fc40008000000 */
[----:B------:R-:W-:Y:S02]  /*1b20*/  UIADD3 UR4, UP0, UPT, UR38, 0x180, URZ ;  /* 0x0000018026047890 */ /* 0x000fe4000ff1e0ff */
[----:B------:R-:W-:Y:S01]  /*1b30*/  ULEA UR5, UR21, UR13, 0x3 ;  /* 0x0000000d15057291 */ /* 0x000fe2000f8e18ff */
[----:B------:R-:W-:Y:S01]  /*1b40*/  LOP3.LUT R12, R12, UR6, RZ, 0x3c, !PT ;  /* 0x000000060c0c7c12 */ /* 0x000fe2000f8e3cff */
[----:B------:R-:W-:Y:S02]  /*1b50*/  USHF.L.U32 UR34, UR15, 0x7, URZ ;  /* 0x000000070f227899 */ /* 0x000fe400080006ff */
[----:B------:R-:W-:Y:S01]  /*1b60*/  UIADD3 UR6, UP1, UPT, UR38, 0x80, URZ ;  /* 0x0000008026067890 */ /* 0x000fe2000ff3e0ff */
[----:B-1----:R-:W-:Y:S01]  /*1b70*/  SHF.L.U32 R0, R12, 0x1f, RZ ;  /* 0x0000001f0c007819 */ /* 0x002fe200000006ff */
[----:B------:R-:W-:Y:S02]  /*1b80*/  ULEA UR24, UR24, UR13, 0x1 ;  /* 0x0000000d18187291 */ /* 0x000fe4000f8e08ff */
[----:B------:R-:W-:Y:S01]  /*1b90*/  UIADD3 UR15, UPT, UPT, UR15, 0x1, URZ ;  /* 0x000000010f0f7890 */ /* 0x000fe2000fffe0ff */
[----:B------:R3:W4:Y:S01]  /*1ba0*/  SYNCS.PHASECHK.TRANS64.TRYWAIT P0, [UR5+0x20], R0 ;  /* 0x00002000ff0075a7 */ /* 0x0007220008001105 */
[----:B------:R-:W-:-:S02]  /*1bb0*/  UIADD3.X UR5, UPT, UPT, URZ, UR39, URZ, UP0, !UPT ;  /* 0x00000027ff057290 */ /* 0x000fc400087fe4ff */
[----:B------:R-:W-:Y:S02]  /*1bc0*/  UIADD3.X UR7, UPT, UPT, URZ, UR39, URZ, UP1, !UPT ;  /* 0x00000027ff077290 */ /* 0x000fe40008ffe4ff */
[----:B------:R-:W-:Y:S02]  /*1bd0*/  UIADD3 UR32, UPT, UPT, UR24, 0x4400, URZ ;  /* 0x0000440018207890 */ /* 0x000fe4000fffe0ff */
[----:B------:R-:W-:Y:S02]  /*1be0*/  UISETP.NE.AND UP0, UPT, UR15, UR22, UPT ;  /* 0x000000160f00728c */ /* 0x000fe4000bf05270 */
[----:B------:R-:W-:Y:S02]  /*1bf0*/  UIADD3 UR26, UPT, UPT, UR34, 0x40, URZ ;  /* 0x00000040221a7890 */ /* 0x000fe4000fffe0ff */
[----:B------:R-:W-:Y:S02]  /*1c00*/  UIADD3 UR24, UPT, UPT, UR24, 0x6400, URZ ;  /* 0x0000640018187890 */ /* 0x000fe4000fffe0ff */
[----:B------:R-:W-:-:S02]  /*1c10*/  UIADD3 UR16, UPT, UPT, UR8, 0x14400, URZ ;  /* 0x0001440008107890 */ /* 0x000fc4000fffe0ff */
[----:B------:R-:W-:Y:S01]  /*1c20*/  UIADD3 UR8, UPT, UPT, UR8, 0x18400, URZ ;  /* 0x0001840008087890 */ /* 0x000fe2000fffe0ff */
[----:B------:R-:W-:Y:S01]  /*1c30*/  UMOV UR10, 0x30000 ;  /* 0x00030000000a7882 */ /* 0x000fe20000000000 */
[----:B------:R-:W-:Y:S01]  /*1c40*/  UMOV UR30, 0x0 ;  /* 0x00000000001e7882 */ /* 0x000fe20000000000 */
[----:B------:R-:W-:Y:S01]  /*1c50*/  UMOV UR31, 0x10000000 ;  /* 0x10000000001f7882 */ /* 0x000fe20000000000 */
[----:B------:R-:W-:Y:S01]  /*1c60*/  UMOV UR25, UR33 ;  /* 0x0000002100197c82 */ /* 0x000fe20008000000 */
[----:B------:R-:W-:Y:S01]  /*1c70*/  UMOV UR27, UR35 ;  /* 0x00000023001b7c82 */ /* 0x000fe20008000000 */
[----:B------:R-:W-:Y:S01]  /*1c80*/  UMOV UR28, UR36 ;  /* 0x00000024001c7c82 */ /* 0x000fe20008000000 */
[----:B------:R-:W-:Y:S01]  /*1c90*/  UTMALDG.3D.MULTICAST [UR32], [UR6], UR10, desc[UR30] ;  /* 0x00001e20060073b4 */ /* 0x000fe2000801180a */
[----:B------:R-:W-:Y:S01]  /*1ca0*/  UMOV UR17, UR33 ;  /* 0x0000002100117c82 */ /* 0x000fe20008000000 */
[----:B------:R-:W-:Y:S01]  /*1cb0*/  UMOV UR20, UR36 ;  /* 0x0000002400147c82 */ /* 0x000fe20008000000 */
[----:B------:R-:W-:Y:S01]  /*1cc0*/  UMOV UR18, UR34 ;  /* 0x0000002200127c82 */ /* 0x000fe20008000000 */
[----:B------:R-:W-:Y:S01]  /*1cd0*/  UMOV UR11, UR19 ;  /* 0x00000013000b7c82 */ /* 0x000fe20008000000 */
[----:B------:R-:W-:Y:S01]  /*1ce0*/  UMOV UR12, UR36 ;  /* 0x00000024000c7c82 */ /* 0x000fe20008000000 */
[----:B------:R-:W-:Y:S01]  /*1cf0*/  UMOV UR9, UR33 ;  /* 0x0000002100097c82 */ /* 0x000fe20008000000 */
[----:B------:R-:W-:Y:S01]  /*1d00*/  UMOV UR14, UR22 ;  /* 0x00000016000e7c82 */ /* 0x000fe20008000000 */
[----:B------:R1:W-:Y:S01]  /*1d10*/  UTMALDG.3D.MULTICAST [UR24], [UR6], UR10, desc[UR30] ;  /* 0x00001e18060073b4 */ /* 0x0003e2000801180a */
[----:B------:R-:W-:Y:S01]  /*1d20*/  UTMALDG.3D [UR16], [UR4], desc[UR30] ;  /* 0x00001e10040075b4 */ /* 0x000fe20008011000 */
[----:B-1----:R-:W-:-:S02]  /*1d30*/  UMOV UR10, UR26 ;  /* 0x0000001a000a7c82 */ /* 0x002fc40008000000 */
[----:B------:R1:W-:Y:S02]  /*1d40*/  UTMALDG.3D [UR8], [UR4], desc[UR30] ;  /* 0x00001e08040075b4 */ /* 0x0003e40008011000 */
[----:B-1----:R-:W-:Y:S01]  /*1d50*/  UMOV UR4, UR21 ;  /* 0x0000001500047c82 */ /* 0x002fe20008000000 */
[----:B---3--:R-:W-:Y:S05]  /*1d60*/  BRA.U UP0, `(.L_x_31) ;  /* 0xfffffffd00187547 */ /* 0x008fea000b83ffff */
.L_x_25:
[----:B------:R-:W-:Y:S01]  /*1d70*/  ULEA UR4, UR21, UR13, 0x3 ;  /* 0x0000000d15047291 */ /* 0x000fe2000f8e18ff */
[----:B-1----:R-:W-:Y:S01]  /*1d80*/  SHF.L.U32 R0, R12, 0x1f, RZ ;  /* 0x0000001f0c007819 */ /* 0x002fe200000006ff */
[----:B------:R-:W-:Y:S01]  /*1d90*/  @!P1 SYNCS.ARRIVE.TRANS64.A1T0 RZ, [UR13+0x88], RZ ;  /* 0x000088ffffff99a7 */ /* 0x000fe2000810000d */
[----:B------:R-:W-:-:S06]  /*1da0*/  UISETP.GT.AND UP0, UPT, UR45, UR44, UPT ;  /* 0x0000002c2d00728c */ /* 0x000fcc000bf04270 */
[----:B--2-4-:R1:W2:Y:S03]  /*1db0*/  SYNCS.PHASECHK.TRANS64.TRYWAIT P0, [UR4+0x20], R0 ;  /* 0x00002000ff0075a7 */ /* 0x0142a60008001104 */
[----:B------:R-:W-:Y:S05]  /*1dc0*/  BRA.U !UP0, `(.L_x_32) ;  /* 0x0000000108ec7547 */ /* 0x000fea000b800000 */
[----:B------:R-:W-:Y:S01]  /*1dd0*/  UIADD3 UR15, UPT, UPT, UR46, UR14, URZ ;  /* 0x0000000e2e0f7290 */ /* 0x000fe2000fffe0ff */
[----:B------:R-:W-:-:S11]  /*1de0*/  UMOV UR4, UR21 ;  /* 0x0000001500047c82 */ /* 0x000fd60008000000 */
.L_x_38:
[----:B------:R-:W-:Y:S01]  /*1df0*/  ULEA UR33, UR4, UR13, 0x3 ;  /* 0x0000000d04217291 */ /* 0x000fe2000f8e18ff */
[----:B--2---:R-:W-:Y:S01]  /*1e00*/  @!P3 MOV R2, 0xc000 ;  /* 0x0000c0000002b802 */ /* 0x004fe20000000f00 */
[----:B--2-4-:R-:W-:Y:S10]  /*1e10*/  @P0 BRA `(.L_x_33) ;  /* 0x00000000000c0947 */ /* 0x014ff40003800000 */
[----:B------:R-:W-:-:S04]  /*1e20*/  SHF.L.U32 R3, R12, 0x1f, RZ ;  /* 0x0000001f0c037819 */ /* 0x000fc800000006ff */
[----:B------:R-:W2:Y:S02]  /*1e30*/  SYNCS.PHASECHK.TRANS64.TRYWAIT P0, [UR33+0x20], R3 ;  /* 0x00002003ff0075a7 */ /* 0x000ea40008001121 */
[----:B--2---:R-:W-:Y:S05]  /*1e40*/  @!P0 BRA `(.L_x_34) ;  /* 0x0000006800c08947 */ /* 0x004fea0003800000 */
.L_x_33:
[----:B------:R2:W-:Y:S01]  /*1e50*/  @!P3 SYNCS.ARRIVE.TRANS64 RZ, [UR33], R2 ;  /* 0x00000002ffffb9a7 */ /* 0x0005e20008000021 */
[----:B------:R-:W-:-:S04]  /*1e60*/  ULOP3.LUT UR5, UR29, 0x2, URZ, 0xfc, !UPT ;  /* 0x000000021d057892 */ /* 0x000fc8000f8efcff */
[----:B------:R-:W-:-:S09]  /*1e70*/  UISETP.NE.AND UP0, UPT, UR5, 0x2, UPT ;  /* 0x000000020500788c */ /* 0x000fd2000bf05270 */
[----:B------:R-:W-:Y:S05]  /*1e80*/  BRA.U UP0, `(.L_x_35) ;  /* 0x0000000100047547 */ /* 0x000fea000b800000 */
[----:B------:R-:W-:Y:S05]  /*1e90*/  BPT.TRAP 0x1 ;  /* 0x000000040000795c */ /* 0x000fea0000300000 */
.L_x_35:
[----:B------:R-:W-:Y:S04]  /*1ea0*/  BSSY.RECONVERGENT B0, `(.L_x_36) ;  /* 0x0000003000007945 */ /* 0x000fe80003800200 */
[----:B------:R-:W-:Y:S05]  /*1eb0*/  @P2 BRA `(.L_x_37) ;  /* 0x0000000000042947 */ /* 0x000fea0003800000 */
[----:B------:R-:W-:Y:S05]  /*1ec0*/  BPT.TRAP 0x1 ;  /* 0x000000040000795c */ /* 0x000fea0000300000 */
.L_x_37:
[----:B------:R-:W-:Y:S05]  /*1ed0*/  BSYNC.RECONVERGENT B0 ;  /* 0x0000000000007941 */ /* 0x000fea0003800200 */
.L_x_36:
        /* <DEDUP_REMOVED lines=42> */
.L_x_32:
[C---:B------:R-:W-:Y:S01]  /*2180*/  LEA R3, R11.reuse, UR13, 0x3 ;  /* 0x0000000d0b037c11 */ /* 0x040fe2000f8e18ff */
[----:B------:R-:W-:Y:S01]  /*2190*/  NOP ;  /* 0x0000000000007918 */ /* 0x000fe20000000000 */
[----:B-1----:R-:W-:Y:S02]  /*21a0*/  SHF.L.U32 R0, R10, 0x1f, RZ ;  /* 0x0000001f0a007819 */ /* 0x002fe400000006ff */
[----:B------:R-:W-:Y:S02]  /*21b0*/  LEA R4, R11, UR13, 0x4 ;  /* 0x0000000d0b047c11 */ /* 0x000fe4000f8e20ff */
[----:B--2-4-:R-:W1:Y:S02]  /*21c0*/  SYNCS.PHASECHK.TRANS64.TRYWAIT P0, [R3+URZ+0x90], R0 ;  /* 0x00009000030075a7 */ /* 0x014e6400080011ff */
[----:B-1----:R-:W-:Y:S05]  /*21d0*/  @!P0 BRA `(.L_x_39) ;  /* 0x0000006400f48947 */ /* 0x002fea0003800000 */
.L_x_141:
[----:B------:R-:W2:Y:S01]  /*21e0*/  LDS.128 R4, [R4+0x120] ;  /* 0x0001200004047984 */ /* 0x000ea20000000c00 */
[----:B------:R-:W-:Y:S01]  /*21f0*/  UISETP.GE.AND UP0, UPT, UR42, 0x1, UPT ;  /* 0x000000012a00788c */ /* 0x000fe2000bf06270 */
[----:B------:R-:W-:Y:S01]  /*2200*/  @!PT LDS RZ, [RZ] ;  /* 0x00000000fffff984 */ /* 0x000fe20000000800 */
[----:B------:R-:W-:Y:S01]  /*2210*/  @!PT LDS RZ, [RZ] ;  /* 0x00000000fffff984 */ /* 0x000fe20000000800 */
[----:B------:R-:W-:Y:S01]  /*2220*/  @!PT LDS RZ, [RZ] ;  /* 0x00000000fffff984 */ /* 0x000fe20000000800 */
[----:B------:R-:W-:Y:S01]  /*2230*/  @!PT LDS RZ, [RZ] ;  /* 0x00000000fffff984 */ /* 0x000fe20000000800 */
[----:B------:R3:W-:Y:S06]  /*2240*/  MEMBAR.ALL.CTA ;  /* 0x0000000000007992 */ /* 0x0007ec0000008000 */
[----:B---3--:R-:W3:Y:S01]  /*2250*/  FENCE.VIEW.ASYNC.S ;  /* 0x00000000000073c6 */ /* 0x008ee20000000000 */
[----:B--2---:R-:W-:-:S13]  /*2260*/  LOP3.LUT P0, RZ, R6, 0x1, RZ, 0xc0, !PT ;  /* 0x0000000106ff7812 */ /* 0x004fda000780c0ff */
[----:B---3--:R-:W-:Y:S01]  /*2270*/  VOTEU.ANY UP1, P0 ;  /* 0x0000000000ff7886 */ /* 0x008fe20000020100 */
[----:B------:R-:W-:-:S13]  /*2280*/  PLOP3.LUT P0, PT, PT, PT, UP1, 0x80, 0x8 ;  /* 0x000000000008781c */ /* 0x000fda0003f0f018 */
[----:B-1----:R-:W-:Y:S02]  /*2290*/  @P0 LOP3.LUT R0, R5, 0xffff, RZ, 0xc0, !PT ;  /* 0x0000ffff05000812 */ /* 0x002fe400078ec0ff */
[----:B------:R-:W-:Y:S02]  /*22a0*/  @P0 MOV R2, R4 ;  /* 0x0000000400020202 */ /* 0x000fe40000000f00 */
[----:B------:R-:W-:Y:S01]  /*22b0*/  @P0 R2UR UR5, R0 ;  /* 0x00000000000502ca */ /* 0x000fe200000e0000 */
[----:B------:R-:W-:Y:S01]  /*22c0*/  VIADD R0, R3, 0xa0 ;  /* 0x000000a003007836 */ /* 0x000fe20000000000 */
[----:B------:R-:W-:Y:S02]  /*22d0*/  @P0 SHF.R.U32.HI R4, RZ, 0x10, R5 ;  /* 0x00000010ff040819 */ /* 0x000fe40000011605 */
[----:B------:R-:W-:Y:S02]  /*22e0*/  @P0 R2UR UR6, R2 ;  /* 0x00000000020602ca */ /* 0x000fe400000e0000 */
[----:B------:R-:W-:-:S02]  /*22f0*/  PRMT R0, RZ, 0x654, R0 ;  /* 0x00000654ff007816 */ /* 0x000fc40000000000 */
[----:B------:R-:W-:Y:S02]  /*2300*/  @P0 R2UR UR4, R4 ;  /* 0x00000000040402ca */ /* 0x000fe400000e0000 */
[----:B------:R1:W-:Y:S03]  /*2310*/  SYNCS.ARRIVE.TRANS64.RED.A1T0 RZ, [R0+URZ], RZ ;  /* 0x000000ff00ff79a7 */ /* 0x0003e600081004ff */
[----:B------:R-:W-:-:S04]  /*2320*/  @UP1 UMOV UR37, UR5 ;  /* 0x0000000500251c82 */ /* 0x000fc80008000000 */
[----:B------:R-:W-:-:S04]  /*2330*/  @UP1 UMOV UR40, UR6 ;  /* 0x0000000600281c82 */ /* 0x000fc80008000000 */
[----:B------:R-:W-:Y:S01]  /*2340*/  @UP1 UMOV UR36, UR4 ;  /* 0x0000000400241c82 */ /* 0x000fe20008000000 */
[----:B------:R-:W-:Y:S05]  /*2350*/  BRA.U !UP0, `(.L_x_40) ;  /* 0x0000000108d47547 */ /* 0x000fea000b800000 */
[----:B------:R-:W2:Y:S01]  /*2360*/  LDCU.128 UR16, c[0x0][0xb10] ;  /* 0x00016200ff1077ac */ /* 0x000ea20008000c00 */
[----:B------:R-:W3:Y:S01]  /*2370*/  LDCU UR12, c[0x0][0xb20] ;  /* 0x00016400ff0c77ac */ /* 0x000ee20008000800 */
[----:B------:R-:W4:Y:S01]  /*2380*/  LDCU UR20, c[0x0][0xb0c] ;  /* 0x00016180ff1477ac */ /* 0x000f220008000800 */
[----:B------:R-:W1:Y:S01]  /*2390*/  LDCU.64 UR8, c[0x0][0xb28] ;  /* 0x00016500ff0877ac */ /* 0x000e620008000a00 */
[----:B------:R-:W-:Y:S02]  /*23a0*/  UISETP.NE.AND UP3, UPT, UR42, 0x1, UPT ;  /* 0x000000012a00788c */ /* 0x000fe4000bf65270 */
[----:B--2---:R-:W-:Y:S02]  /*23b0*/  UIMAD.WIDE.U32 UR6, UR41, UR19, URZ ;  /* 0x00000013290672a5 */ /* 0x004fe4000f8e00ff */
[----:B------:R-:W-:Y:S02]  /*23c0*/  UIMAD.WIDE.U32 UR4, UR43, UR16, URZ ;  /* 0x000000102b0472a5 */ /* 0x000fe4000f8e00ff */
[----:B------:R-:W-:-:S02]  /*23d0*/  UISETP.NE.AND UP0, UPT, UR18, 0x1, UPT ;  /* 0x000000011200788c */ /* 0x000fc4000bf05270 */
[----:B------:R-:W-:Y:S01]  /*23e0*/  UIMAD.WIDE.U32 UR24, UR37, UR19, URZ ;  /* 0x00000013251872a5 */ /* 0x000fe2000f8e00ff */
[----:B------:R-:W-:Y:S02]  /*23f0*/  UMOV UR6, UR7 ;  /* 0x0000000700067c82 */ /* 0x000fe40008000000 */
[----:B------:R-:W-:Y:S01]  /*2400*/  UMOV UR4, UR5 ;  /* 0x0000000500047c82 */ /* 0x000fe20008000000 */
[----:B---3--:R-:W-:Y:S02]  /*2410*/  USHF.R.U32.HI UR6, URZ, UR12, UR6 ;  /* 0x0000000cff067299 */ /* 0x008fe40008011606 */
[----:B----4-:R-:W-:Y:S02]  /*2420*/  UISETP.NE.AND UP2, UPT, UR20, 0x1, UPT ;  /* 0x000000011400788c */ /* 0x010fe4000bf45270 */
[----:B------:R-:W-:Y:S02]  /*2430*/  USHF.R.U32.HI UR4, URZ, UR17, UR4 ;  /* 0x00000011ff047299 */ /* 0x000fe40008011604 */
[----:B------:R-:W-:-:S02]  /*2440*/  USEL UR5, UR41, UR6, !UP0 ;  /* 0x0000000629057287 */ /* 0x000fc4000c000000 */
[----:B------:R-:W-:Y:S02]  /*2450*/  USEL UR6, UR43, UR4, !UP2 ;  /* 0x000000042b067287 */ /* 0x000fe4000d000000 */
[----:B-1----:R-:W-:Y:S01]  /*2460*/  UIMAD.WIDE.U32 UR10, UR5, UR8, URZ ;  /* 0x00000008050a72a5 */ /* 0x002fe2000f8e00ff */
[----:B------:R-:W-:Y:S01]  /*2470*/  UMOV UR4, UR25 ;  /* 0x0000001900047c82 */ /* 0x000fe20008000000 */
[----:B------:R-:W-:Y:S02]  /*2480*/  UIMAD.WIDE.U32 UR14, UR40, UR16, URZ ;  /* 0x00000010280e72a5 */ /* 0x000fe4000f8e00ff */
[----:B------:R-:W-:-:S03]  /*2490*/  UIMAD.WIDE.U32 UR24, UR6, UR8, URZ ;  /* 0x00000008061872a5 */ /* 0x000fc6000f8e00ff */
[----:B------:R-:W-:Y:S01]  /*24a0*/  UMOV UR10, UR11 ;  /* 0x0000000b000a7c82 */ /* 0x000fe20008000000 */
[----:B------:R-:W-:Y:S02]  /*24b0*/  USHF.R.U32.HI UR4, URZ, UR12, UR4 ;  /* 0x0000000cff047299 */ /* 0x000fe40008011604 */
[----:B------:R-:W-:Y:S01]  /*24c0*/  @UP3 USHF.R.U32.HI UR5, URZ, UR9, UR10 ;  /* 0x00000009ff053299 */ /* 0x000fe2000801160a */
[----:B------:R-:W-:Y:S01]  /*24d0*/  UMOV UR14, UR15 ;  /* 0x0000000f000e7c82 */ /* 0x000fe20008000000 */
[----:B------:R-:W-:Y:S01]  /*24e0*/  UMOV UR24, UR25 ;  /* 0x0000001900187c82 */ /* 0x000fe20008000000 */
[----:B------:R-:W-:Y:S02]  /*24f0*/  USHF.R.U32.HI UR17, URZ, UR17, UR14 ;  /* 0x00000011ff117299 */ /* 0x000fe4000801160e */
[----:B------:R-:W-:Y:S02]  /*2500*/  USEL UR4, UR37, UR4, !UP0 ;  /* 0x0000000425047287 */ /* 0x000fe4000c000000 */
[----:B------:R-:W-:-:S02]  /*2510*/  @UP3 USHF.R.U32.HI UR6, URZ, UR9, UR24 ;  /* 0x00000009ff063299 */ /* 0x000fc40008011618 */
[----:B------:R-:W-:Y:S02]  /*2520*/  UIMAD UR7, UR42, UR5, URZ ;  /* 0x000000052a0772a4 */ /* 0x000fe4000f8e02ff */
[----:B------:R-:W-:Y:S02]  /*2530*/  USEL UR5, UR40, UR17, !UP2 ;  /* 0x0000001128057287 */ /* 0x000fe4000d000000 */
[----:B------:R-:W-:Y:S02]  /*2540*/  UIMAD UR10, UR42, UR6, URZ ;  /* 0x000000062a0a72a4 */ /* 0x000fe4000f8e02ff */
[----:B------:R-:W-:Y:S02]  /*2550*/  UISETP.GE.AND UP0, UPT, UR4, UR7, UPT ;  /* 0x000000070400728c */ /* 0x000fe4000bf06270 */
[----:B------:R-:W-:Y:S02]  /*2560*/  UIMAD.WIDE.U32 UR14, UR4, UR8, URZ ;  /* 0x00000008040e72a5 */ /* 0x000fe4000f8e00ff */
[----:B------:R-:W-:-:S02]  /*2570*/  UISETP.GE.OR UP0, UPT, UR5, UR10, UP0 ;  /* 0x0000000a0500728c */ /* 0x000fc40008706670 */
        /* <DEDUP_REMOVED lines=19> */
.L_x_40:
[----:B------:R-:W2:Y:S02]  /*26b0*/  LDCU UR4, c[0x0][0xb30] ;  /* 0x00016600ff0477ac */ /* 0x000ea40008000800 */
[----:B--2---:R-:W-:-:S09]  /*26c0*/  UISETP.NE.AND UP0, UPT, UR4, 0x1, UPT ;  /* 0x000000010400788c */ /* 0x004fd2000bf05270 */
[----:B------:R-:W-:Y:S05]  /*26d0*/  BRA.U UP0, `(.L_x_41) ;  /* 0x0000000100447547 */ /* 0x000fea000b800000 */
[----:B------:R-:W2:Y:S01]  /*26e0*/  LDCU.128 UR8, c[0x0][0xb10] ;  /* 0x00016200ff0877ac */ /* 0x000ea20008000c00 */
[----:B------:R-:W3:Y:S01]  /*26f0*/  LDCU UR12, c[0x0][0xb0c] ;  /* 0x00016180ff0c77ac */ /* 0x000ee20008000800 */
[----:B------:R-:W4:Y:S01]  /*2700*/  LDCU UR14, c[0x0][0xb20] ;  /* 0x00016400ff0e77ac */ /* 0x000f220008000800 */
[----:B--2---:R-:W-:Y:S02]  /*2710*/  UIMAD.WIDE.U32 UR6, UR40, UR8, URZ ;  /* 0x00000008280672a5 */ /* 0x004fe4000f8e00ff */
[----:B------:R-:W-:Y:S02]  /*2720*/  UIMAD.WIDE.U32 UR4, UR37, UR11, URZ ;  /* 0x0000000b250472a5 */ /* 0x000fe4000f8e00ff */
[----:B---3--:R-:W-:Y:S02]  /*2730*/  UISETP.NE.AND UP2, UPT, UR12, 0x1, UPT ;  /* 0x000000010c00788c */ /* 0x008fe4000bf45270 */
[----:B------:R-:W-:Y:S01]  /*2740*/  UISETP.NE.AND UP0, UPT, UR10, 0x1, UPT ;  /* 0x000000010a00788c */ /* 0x000fe2000bf05270 */
[----:B------:R-:W-:-:S02]  /*2750*/  UMOV UR6, UR7 ;  /* 0x0000000700067c82 */ /* 0x000fc40008000000 */
[----:B------:R-:W-:Y:S01]  /*2760*/  UMOV UR4, UR5 ;  /* 0x0000000500047c82 */ /* 0x000fe20008000000 */
[----:B------:R-:W-:Y:S02]  /*2770*/  USHF.R.U32.HI UR9, URZ, UR9, UR6 ;  /* 0x00000009ff097299 */ /* 0x000fe40008011606 */
[----:B----4-:R-:W-:Y:S02]  /*2780*/  USHF.R.U32.HI UR4, URZ, UR14, UR4 ;  /* 0x0000000eff047299 */ /* 0x010fe40008011604 */
[----:B------:R-:W-:Y:S02]  /*2790*/  USEL UR5, UR40, UR9, !UP2 ;  /* 0x0000000928057287 */ /* 0x000fe4000d000000 */
[----:B------:R-:W-:-:S04]  /*27a0*/  USEL UR4, UR37, UR4, !UP0 ;  /* 0x0000000425047287 */ /* 0x000fc8000c000000 */
[----:B------:R-:W-:Y:S02]  /*27b0*/  UIADD3 UR6, UPT, UPT, UR5, -UR4, URZ ;  /* 0x8000000405067290 */ /* 0x000fe4000fffe0ff */
[----:B------:R-:W-:Y:S02]  /*27c0*/  UIADD3 UR4, UPT, UPT, -UR5, UR4, URZ ;  /* 0x0000000405047290 */ /* 0x000fe4000fffe1ff */
[----:B------:R-:W-:Y:S02]  /*27d0*/  UIMAD UR37, UR6, UR10, UR37 ;  /* 0x0000000a062572a4 */ /* 0x000fe4000f8e0225 */
[----:B------:R-:W-:-:S12]  /*27e0*/  UIMAD UR40, UR4, UR12, UR40 ;  /* 0x0000000c042872a4 */ /* 0x000fd8000f8e0228 */
.L_x_41:
[----:B------:R-:W-:Y:S01]  /*27f0*/  VIADD R11, R11, 0x1 ;  /* 0x000000010b0b7836 */ /* 0x000fe20000000000 */
[----:B------:R-:W-:Y:S01]  /*2800*/  R2UR UR4, R47 ;  /* 0x000000002f0472ca */ /* 0x000fe200000e0000 */
[----:B------:R-:W-:Y:S01]  /*2810*/  UIADD3 UR20, UPT, UPT, UR37, UR63, URZ ;  /* 0x0000003f25147290 */ /* 0x000fe2000fffe0ff */
[----:B------:R-:W-:Y:S02]  /*2820*/  PLOP3.LUT P1, PT, PT, PT, PT, 0x80, 0x8 ;  /* 0x000000000008781c */ /* 0x000fe40003f2f070 */
[----:B------:R-:W-:-:S04]  /*2830*/  ISETP.NE.AND P0, PT, R11, 0x2, PT ;  /* 0x000000020b00780c */ /* 0x000fc80003f05270 */
[----:B-1----:R-:W-:Y:S02]  /*2840*/  SEL R0, RZ, 0x1, P0 ;  /* 0x00000001ff007807 */ /* 0x002fe40000000000 */
[----:B------:R-:W-:Y:S02]  /*2850*/  SEL R11, R11, RZ, P0 ;  /* 0x000000ff0b0b7207 */ /* 0x000fe40000000000 */
[----:B------:R-:W-:Y:S01]  /*2860*/  LOP3.LUT R10, R10, R0, RZ, 0x3c, !PT ;  /* 0x000000000a0a7212 */ /* 0x000fe200078e3cff */
[----:B------:R-:W-:Y:S01]  /*2870*/  UIADD3 UR16, UPT, UPT, UR40, UR4, URZ ;  /* 0x0000000428107290 */ /* 0x000fe2000fffe0ff */
[----:B------:R-:W-:Y:S11]  /*2880*/  BRA.U UP1, `(.L_x_42) ;  /* 0xffffffed01e07547 */ /* 0x000ff6000b83ffff */
[----:B------:R-:W-:Y:S01]  /*2890*/  UIADD3 UR13, UPT, UPT, UR13, 0x20, URZ ;  /* 0x000000200d0d7890 */ /* 0x000fe2000fffe0ff */
[----:B------:R-:W-:-:S03]  /*28a0*/  SHF.L.U32 R2, R12, 0x1f, RZ ;  /* 0x0000001f0c027819 */ /* 0x000fc600000006ff */
[----:B------:R-:W-:-:S09]  /*28b0*/  ULEA UR4, UR21, UR13, 0x3 ;  /* 0x0000000d15047291 */ /* 0x000fd2000f8e18ff */
[----:B------:R-:W1:Y:S02]  /*28c0*/  SYNCS.PHASECHK.TRANS64.TRYWAIT P0, [UR4], R2 ;  /* 0x00000002ff0075a7 */ /* 0x000e640008001104 */
[----:B-1----:R-:W-:Y:S05]  /*28d0*/  @!P0 BRA `(.L_x_43) ;  /* 0x0000006000488947 */ /* 0x002fea0003800000 */
.L_x_143:
[----:B------:R-:W-:-:S04]  /*28e0*/  UIADD3 UR4, UPT, UPT, UR21, 0x1, URZ ;  /* 0x0000000115047890 */ /* 0x000fc8000fffe0ff */
[----:B------:R-:W-:-:S04]  /*28f0*/  UISETP.NE.AND UP0, UPT, UR4, 0x4, UPT ;  /* 0x000000040400788c */ /* 0x000fc8000bf05270 */
[----:B------:R-:W-:Y:S02]  /*2900*/  USEL UR6, URZ, 0x1, UP0 ;  /* 0x00000001ff067887 */ /* 0x000fe40008000000 */
[----:B------:R-:W-:-:S04]  /*2910*/  USEL UR4, UR4, URZ, UP0 ;  /* 0x000000ff04047287 */ /* 0x000fc80008000000 */
[----:B------:R-:W-:Y:S01]  /*2920*/  ULEA UR5, UR4, UR13, 0x3 ;  /* 0x0000000d04057291 */ /* 0x000fe2000f8e18ff */
[----:B-1----:R-:W-:-:S04]  /*2930*/  LOP3.LUT R2, R12, UR6, RZ, 0x3c, !PT ;  /* 0x000000060c027c12 */ /* 0x002fc8000f8e3cff */
[----:B------:R-:W-:-:S04]  /*2940*/  SHF.L.U32 R3, R2, 0x1f, RZ ;  /* 0x0000001f02037819 */ /* 0x000fc800000006ff */
[----:B------:R-:W1:Y:S02]  /*2950*/  SYNCS.PHASECHK.TRANS64.TRYWAIT P0, [UR5], R3 ;  /* 0x00000003ff0075a7 */ /* 0x000e640008001105 */
[----:B-1----:R-:W-:Y:S05]  /*2960*/  @!P0 BRA `(.L_x_44) ;  /* 0x00000060003c8947 */ /* 0x002fea0003800000 */
.L_x_145:
[----:B------:R-:W-:-:S04]  /*2970*/  UIADD3 UR4, UPT, UPT, UR4, 0x1, URZ ;  /* 0x0000000104047890 */ /* 0x000fc8000fffe0ff */
[----:B------:R-:W-:-:S04]  /*2980*/  UISETP.NE.AND UP0, UPT, UR4, 0x4, UPT ;  /* 0x000000040400788c */ /* 0x000fc8000bf05270 */
[----:B------:R-:W-:Y:S02]  /*2990*/  USEL UR6, URZ, 0x1, UP0 ;  /* 0x00000001ff067887 */ /* 0x000fe40008000000 */
[----:B------:R-:W-:-:S04]  /*29a0*/  USEL UR4, UR4, URZ, UP0 ;  /* 0x000000ff04047287 */ /* 0x000fc80008000000 */
[----:B------:R-:W-:Y:S01]  /*29b0*/  ULEA UR5, UR4, UR13, 0x3 ;  /* 0x0000000d04057291 */ /* 0x000fe2000f8e18ff */
[----:B------:R-:W-:-:S04]  /*29c0*/  LOP3.LUT R2, R2, UR6, RZ, 0x3c, !PT ;  /* 0x0000000602027c12 */ /* 0x000fc8000f8e3cff */
[----:B-1----:R-:W-:-:S04]  /*29d0*/  SHF.L.U32 R3, R2, 0x1f, RZ ;  /* 0x0000001f02037819 */ /* 0x002fc800000006ff */
[----:B------:R-:W1:Y:S02]  /*29e0*/  SYNCS.PHASECHK.TRANS64.TRYWAIT P0, [UR5], R3 ;  /* 0x00000003ff0075a7 */ /* 0x000e640008001105 */
[----:B-1----:R-:W-:Y:S05]  /*29f0*/  @!P0 BRA `(.L_x_45) ;  /* 0x0000006000308947 */ /* 0x002fea0003800000 */
.L_x_147:
[----:B------:R-:W-:-:S04]  /*2a00*/  UIADD3 UR4, UPT, UPT, UR4, 0x1, URZ ;  /* 0x0000000104047890 */ /* 0x000fc8000fffe0ff */
[----:B------:R-:W-:-:S04]  /*2a10*/  UISETP.NE.AND UP0, UPT, UR4, 0x4, UPT ;  /* 0x000000040400788c */ /* 0x000fc8000bf05270 */
[----:B------:R-:W-:Y:S02]  /*2a20*/  USEL UR5, URZ, 0x1, UP0 ;  /* 0x00000001ff057887 */ /* 0x000fe40008000000 */
[----:B------:R-:W-:-:S04]  /*2a30*/  USEL UR4, UR4, URZ, UP0 ;  /* 0x000000ff04047287 */ /* 0x000fc80008000000 */
[----:B------:R-:W-:Y:S01]  /*2a40*/  ULEA UR4, UR4, UR13, 0x3 ;  /* 0x0000000d04047291 */ /* 0x000fe2000f8e18ff */
[----:B------:R-:W-:-:S04]  /*2a50*/  LOP3.LUT R2, R2, UR5, RZ, 0x3c, !PT ;  /* 0x0000000502027c12 */ /* 0x000fc8000f8e3cff */
[----:B------:R-:W-:Y:S01]  /*2a60*/  SHF.L.U32 R2, R2, 0x1f, RZ ;  /* 0x0000001f02027819 */ /* 0x000fe200000006ff */
[----:B-1----:R-:W-:-:S07]  /*2a70*/  IMAD.U32 R0, RZ, RZ, UR4 ;  /* 0x00000004ff007e24 */ /* 0x002fce000f8e00ff */
.L_x_46:
[----:B-1----:R1:W2:Y:S02]  /*2a80*/  SYNCS.PHASECHK.TRANS64.TRYWAIT P0, [R0+URZ], R2 ;  /* 0x00000002000075a7 */ /* 0x0022a400080011ff */
[----:B--2---:R-:W-:Y:S05]  /*2a90*/  @!P0 NANOSLEEP.SYNCS 0x989680 ;  /* 0x009896800000895d */ /* 0x004fea0003900000 */
[----:B------:R-:W2:Y:S02]  /*2aa0*/  @!P0 SYNCS.PHASECHK.TRANS64 P0, [R0+URZ], R2 ;  /* 0x00000002000085a7 */ /* 0x000ea400080010ff */
[----:B--2---:R-:W-:Y:S05]  /*2ab0*/  @P0 EXIT ;  /* 0x000000000000094d */ /* 0x004fea0003800000 */
[----:B------:R-:W-:Y:S05]  /*2ac0*/  BRA `(.L_x_46) ;  /* 0xfffffffc00ec7947 */ /* 0x000fea000383ffff */
.L_x_22:
[----:B------:R-:W-:-:S04]  /*2ad0*/  UISETP.NE.AND UP0, UPT, UR47, URZ, UPT ;  /* 0x000000ff2f00728c */ /* 0x000fc8000bf05270 */
[----:B------:R-:W-:-:S09]  /*2ae0*/  UISETP.NE.OR UP0, UPT, UR17, 0x1, UP0 ;  /* 0x000000011100788c */ /* 0x000fd20008705670 */
[----:B------:R-:W-:Y:S05]  /*2af0*/  BRA.U UP0, `(.L_x_47) ;  /* 0x0000000500487547 */ /* 0x000fea000b800000 */
[----:B------:R-:W-:Y:S01]  /*2b00*/  ISETP.GE.U32.AND P2, PT, R0, 0x2, PT ;  /* 0x000000020000780c */ /* 0x000fe20003f46070 */
[----:B------:R-:W-:Y:S01]  /*2b10*/  IMAD.MOV.U32 R12, RZ, RZ, 0x1 ;  /* 0x00000001ff0c7424 */ /* 0x000fe200078e00ff */
[----:B------:R-:W-:Y:S02]  /*2b20*/  CS2R R10, SRZ ;  /* 0x00000000000a7805 */ /* 0x000fe4000001ff00 */
[----:B------:R-:W-:Y:S01]  /*2b30*/  CS2R R8, SRZ ;  /* 0x0000000000087805 */ /* 0x000fe2000001ff00 */
[----:B------:R-:W-:Y:S01]  /*2b40*/  UMOV UR6, 0x400 ;  /* 0x0000040000067882 */ /* 0x000fe20000000000 */
[----:B------:R-:W-:Y:S01]  /*2b50*/  UMOV UR5, URZ ;  /* 0x000000ff00057c82 */ /* 0x000fe20008000000 */
[----:B------:R-:W-:-:S12]  /*2b60*/  ULEA UR6, UR47, UR6, 0x18 ;  /* 0x000000062f067291 */ /* 0x000fd8000f8ec0ff */
.L_x_51:
[----:B------:R-:W-:Y:S02]  /*2b70*/  LEA R2, R8, UR6, 0x3 ;  /* 0x0000000608027c11 */ /* 0x000fe4000f8e18ff */
[----:B------:R-:W-:-:S03]  /*2b80*/  SHF.L.U32 R4, R9, 0x1f, RZ ;  /* 0x0000001f09047819 */ /* 0x000fc600000006ff */
[----:B------:R-:W-:Y:S01]  /*2b90*/  VIADD R5, R2, 0x100 ;  /* 0x0000010002057836 */ /* 0x000fe20000000000 */
[----:B------:R-:W1:Y:S02]  /*2ba0*/  SYNCS.PHASECHK.TRANS64.TRYWAIT P0, [R2+URZ+0xf0], R4 ;  /* 0x0000f004020075a7 */ /* 0x000e6400080011ff */
[----:B-1----:R-:W-:Y:S05]  /*2bb0*/  @!P0 BRA `(.L_x_48) ;  /* 0x0000005c00d88947 */ /* 0x002fea0003800000 */
.L_x_148:
[----:B------:R-:W-:Y:S01]  /*2bc0*/  ULEA UR4, UR5, UR6, 0x3 ;  /* 0x0000000605047291 */ /* 0x000fe2000f8e18ff */
[----:B-1----:R-:W-:Y:S01]  /*2bd0*/  PRMT R2, RZ, 0x654, R5 ;  /* 0x00000654ff027816 */ /* 0x002fe20000000005 */
[----:B------:R-:W-:Y:S01]  /*2be0*/  @!P2 IMAD.MOV.U32 R4, RZ, RZ, 0x10 ;  /* 0x00000010ff04a424 */ /* 0x000fe200078e00ff */
[----:B------:R-:W-:Y:S01]  /*2bf0*/  SHF.L.U32 R5, R12, 0x1f, RZ ;  /* 0x0000001f0c057819 */ /* 0x000fe200000006ff */
[----:B------:R-:W-:Y:S01]  /*2c00*/  UIADD3 UR7, UPT, UPT, UR4, 0x90, URZ ;  /* 0x0000009004077890 */ /* 0x000fe2000fffe0ff */
[----:B------:R1:W-:Y:S05]  /*2c10*/  SYNCS.ARRIVE.TRANS64.RED.A1T0 RZ, [R2+URZ], RZ ;  /* 0x000000ff02ff79a7 */ /* 0x0003ea00081004ff */
[----:B------:R-:W-:Y:S01]  /*2c20*/  IMAD.U32 R6, RZ, RZ, UR7 ;  /* 0x00000007ff067e24 */ /* 0x000fe2000f8e00ff */
[----:B------:R-:W2:Y:S04]  /*2c30*/  SYNCS.PHASECHK.TRANS64.TRYWAIT P0, [UR4+0xa0], R5 ;  /* 0x0000a005ff0075a7 */ /* 0x000ea80008001104 */
[----:B------:R-:W-:Y:S01]  /*2c40*/  PRMT R6, R0, 0x654, R6 ;  /* 0x0000065400067816 */ /* 0x000fe20000000006 */
[----:B-12---:R-:W-:Y:S06]  /*2c50*/  @!P0 BRA `(.L_x_49) ;  /* 0x0000005c00c48947 */ /* 0x006fec0003800000 */
.L_x_150:
[----:B------:R-:W-:Y:S01]  /*2c60*/  ULEA UR8, UR5, UR6, 0x4 ;  /* 0x0000000605087291 */ /* 0x000fe2000f8e20ff */
[----:B------:R-:W-:Y:S01]  /*2c70*/  SEL R3, R6, R3, !P2 ;  /* 0x0000000306037207 */ /* 0x000fe20005000000 */
[----:B------:R-:W-:Y:S01]  /*2c80*/  UIADD3 UR9, UPT, UPT, UR4, 0x90, URZ ;  /* 0x0000009004097890 */ /* 0x000fe2000fffe0ff */
[----:B-1----:R-:W-:Y:S01]  /*2c90*/  LEA R2, R11, UR6, 0x3 ;  /* 0x000000060b027c11 */ /* 0x002fe2000f8e18ff */
[----:B------:R-:W-:Y:S01]  /*2ca0*/  UIADD3 UR8, UPT, UPT, UR8, 0x120, URZ ;  /* 0x0000012008087890 */ /* 0x000fe2000fffe0ff */
[----:B------:R1:W-:Y:S01]  /*2cb0*/  @!P2 SYNCS.ARRIVE.TRANS64.RED RZ, [R3+URZ], R4 ;  /* 0x0000000403ffa9a7 */ /* 0x0003e200080004ff */
[----:B------:R-:W-:Y:S01]  /*2cc0*/  UIADD3 UR4, UPT, UPT, UR5, 0x1, URZ ;  /* 0x0000000105047890 */ /* 0x000fe2000fffe0ff */
[----:B------:R-:W-:-:S03]  /*2cd0*/  VIADD R8, R8, 0x1 ;  /* 0x0000000108087836 */ /* 0x000fc60000000000 */
[----:B------:R-:W-:Y:S02]  /*2ce0*/  UISETP.NE.AND UP0, UPT, UR4, 0x2, UPT ;  /* 0x000000020400788c */ /* 0x000fe4000bf05270 */
[----:B------:R-:W-:Y:S01]  /*2cf0*/  ISETP.NE.AND P0, PT, R8, 0x2, PT ;  /* 0x000000020800780c */ /* 0x000fe20003f05270 */
[----:B------:R-:W-:Y:S06]  /*2d00*/  UGETNEXTWORKID.BROADCAST [UR8], [UR9] ;  /* 0x00000000080073ca */ /* 0x000fec0008000100 */
[----:B------:R-:W-:Y:S02]  /*2d10*/  USEL UR7, URZ, 0x1, UP0 ;  /* 0x00000001ff077887 */ /* 0x000fe40008000000 */
[----:B------:R-:W-:-:S04]  /*2d20*/  USEL UR5, UR4, URZ, UP0 ;  /* 0x000000ff04057287 */ /* 0x000fc80008000000 */
[----:B------:R-:W-:Y:S02]  /*2d30*/  LOP3.LUT R12, R12, UR7, RZ, 0x3c, !PT ;  /* 0x000000070c0c7c12 */ /* 0x000fe4000f8e3cff */
[----:B-1----:R-:W-:-:S04]  /*2d40*/  SHF.L.U32 R4, R10, 0x1f, RZ ;  /* 0x0000001f0a047819 */ /* 0x002fc800000006ff */
[----:B------:R-:W1:Y:S02]  /*2d50*/  SYNCS.PHASECHK.TRANS64.TRYWAIT P1, [R2+URZ+0x90], R4 ;  /* 0x00009004020075a7 */ /* 0x000e6400080211ff */
[----:B-1----:R-:W-:Y:S05]  /*2d60*/  @!P1 BRA `(.L_x_50) ;  /* 0x0000005c00989947 */ /* 0x002fea0003800000 */
.L_x_151:
[C---:B-1----:R-:W-:Y:S01]  /*2d70*/  LEA R4, R11.reuse, UR6, 0x4 ;  /* 0x000000060b047c11 */ /* 0x042fe2000f8e20ff */
[----:B------:R-:W-:Y:S01]  /*2d80*/  VIADD R2, R2, 0xa0 ;  /* 0x000000a002027836 */ /* 0x000fe20000000000 */
[----:B------:R-:W-:Y:S01]  /*2d90*/  SEL R8, R8, RZ, P0 ;  /* 0x000000ff08087207 */ /* 0x000fe20000000000 */
[----:B------:R-:W-:-:S03]  /*2da0*/  VIADD R11, R11, 0x1 ;  /* 0x000000010b0b7836 */ /* 0x000fc60000000000 */
[----:B------:R-:W1:Y:S01]  /*2db0*/  LDS.128 R4, [R4+0x120] ;  /* 0x0001200004047984 */ /* 0x000e620000000c00 */
[----:B------:R-:W-:Y:S02]  /*2dc0*/  PRMT R2, RZ, 0x654, R2 ;  /* 0x00000654ff027816 */ /* 0x000fe40000000002 */
[C---:B------:R-:W-:Y:S01]  /*2dd0*/  ISETP.NE.AND P1, PT, R11.reuse, 0x2, PT ;  /* 0x000000020b00780c */ /* 0x040fe20003f25270 */
[----:B------:R-:W-:Y:S01]  /*2de0*/  @!PT LDS RZ, [RZ] ;  /* 0x00000000fffff984 */ /* 0x000fe20000000800 */
[----:B------:R-:W-:Y:S01]  /*2df0*/  @!PT LDS RZ, [RZ] ;  /* 0x00000000fffff984 */ /* 0x000fe20000000800 */
[----:B------:R-:W-:Y:S01]  /*2e00*/  @!PT LDS RZ, [RZ] ;  /* 0x00000000fffff984 */ /* 0x000fe20000000800 */
[----:B------:R-:W-:Y:S01]  /*2e10*/  @!PT LDS RZ, [RZ] ;  /* 0x00000000fffff984 */ /* 0x000fe20000000800 */
[----:B------:R2:W-:Y:S06]  /*2e20*/  MEMBAR.ALL.CTA ;  /* 0x0000000000007992 */ /* 0x0005ec0000008000 */
[----:B--2---:R-:W2:Y:S01]  /*2e30*/  FENCE.VIEW.ASYNC.S ;  /* 0x00000000000073c6 */ /* 0x004ea20000000000 */
[----:B------:R-:W-:Y:S01]  /*2e40*/  SEL R11, R11, RZ, P1 ;  /* 0x000000ff0b0b7207 */ /* 0x000fe20000800000 */
[----:B--2---:R2:W-:Y:S01]  /*2e50*/  SYNCS.ARRIVE.TRANS64.RED.A1T0 RZ, [R2+URZ], RZ ;  /* 0x000000ff02ff79a7 */ /* 0x0045e200081004ff */
[----:B-1----:R-:W-:-:S02]  /*2e60*/  LOP3.LUT P3, RZ, R6, 0x1, RZ, 0xc0, !PT ;  /* 0x0000000106ff7812 */ /* 0x002fc4000786c0ff */
[----:B------:R-:W-:-:S04]  /*2e70*/  SEL R4, RZ, 0x1, P1 ;  /* 0x00000001ff047807 */ /* 0x000fc80000800000 */
[----:B------:R-:W-:Y:S02]  /*2e80*/  LOP3.LUT R10, R10, R4, RZ, 0x3c, !PT ;  /* 0x000000040a0a7212 */ /* 0x000fe400078e3cff */
[----:B--2---:R-:W-:-:S04]  /*2e90*/  SEL R2, RZ, 0x1, P0 ;  /* 0x00000001ff027807 */ /* 0x004fc80000000000 */
[----:B------:R-:W-:Y:S01]  /*2ea0*/  LOP3.LUT R9, R9, R2, RZ, 0x3c, !PT ;  /* 0x0000000209097212 */ /* 0x000fe200078e3cff */
[----:B------:R-:W-:Y:S06]  /*2eb0*/  @P3 BRA `(.L_x_51) ;  /* 0xfffffffc002c3947 */ /* 0x000fec000383ffff */
[----:B------:R-:W-:Y:S01]  /*2ec0*/  ULEA UR4, UR5, UR6, 0x3 ;  /* 0x0000000605047291 */ /* 0x000fe2000f8e18ff */
[----:B------:R-:W-:-:S08]  /*2ed0*/  SHF.L.U32 R2, R12, 0x1f, RZ ;  /* 0x0000001f0c027819 */ /* 0x000fd000000006ff */
[----:B------:R-:W1:Y:S02]  /*2ee0*/  SYNCS.PHASECHK.TRANS64 P0, [UR4+0xa0], R2 ;  /* 0x0000a002ff0075a7 */ /* 0x000e640008001004 */
[----:B-1----:R-:W-:Y:S05]  /*2ef0*/  @P0 BRA `(.L_x_52) ;  /* 0x0000000000080947 */ /* 0x002fea0003800000 */
[----:B------:R-:W1:Y:S02]  /*2f00*/  SYNCS.PHASECHK.TRANS64.TRYWAIT P0, [UR4+0xa0], R2 ;  /* 0x0000a002ff0075a7 */ /* 0x000e640008001104 */
[----:B-1----:R-:W-:Y:S05]  /*2f10*/  @!P0 BRA `(.L_x_53) ;  /* 0x0000005c00408947 */ /* 0x002fea0003800000 */
.L_x_52:
[----:B------:R-:W-:-:S04]  /*2f20*/  UIADD3 UR7, UPT, UPT, UR5, 0x1, URZ ;  /* 0x0000000105077890 */ /* 0x000fc8000fffe0ff */
[----:B------:R-:W-:-:S04]  /*2f30*/  UISETP.NE.AND UP0, UPT, UR7, 0x2, UPT ;  /* 0x000000020700788c */ /* 0x000fc8000bf05270 */
[----:B------:R-:W-:Y:S02]  /*2f40*/  USEL UR8, URZ, 0x1, UP0 ;  /* 0x00000001ff087887 */ /* 0x000fe40008000000 */
[----:B------:R-:W-:-:S04]  /*2f50*/  USEL UR7, UR7, URZ, UP0 ;  /* 0x000000ff07077287 */ /* 0x000fc80008000000 */
[----:B------:R-:W-:Y:S01]  /*2f60*/  ULEA UR7, UR7, UR6, 0x3 ;  /* 0x0000000607077291 */ /* 0x000fe2000f8e18ff */
[----:B-1----:R-:W-:-:S04]  /*2f70*/  LOP3.LUT R2, R12, UR8, RZ, 0x3c, !PT ;  /* 0x000000080c027c12 */ /* 0x002fc8000f8e3cff */
[----:B------:R-:W-:-:S04]  /*2f80*/  SHF.L.U32 R0, R2, 0x1f, RZ ;  /* 0x0000001f02007819 */ /* 0x000fc800000006ff */
[----:B------:R-:W1:Y:S02]  /*2f90*/  SYNCS.PHASECHK.TRANS64 P0, [UR7+0xa0], R0 ;  /* 0x0000a000ff0075a7 */ /* 0x000e640008001007 */
[----:B-1----:R-:W-:Y:S05]  /*2fa0*/  @P0 EXIT ;  /* 0x000000000000094d */ /* 0x002fea0003800000 */
[----:B------:R-:W-:Y:S02]  /*2fb0*/  SHF.L.U32 R2, R2, 0x1f, RZ ;  /* 0x0000001f02027819 */ /* 0x000fe400000006ff */
[----:B------:R-:W-:-:S07]  /*2fc0*/  MOV R0, UR7 ;  /* 0x0000000700007c02 */ /* 0x000fce0008000f00 */
.L_x_54:
[----:B-1----:R1:W2:Y:S02]  /*2fd0*/  SYNCS.PHASECHK.TRANS64.TRYWAIT P0, [R0+URZ+0xa0], R2 ;  /* 0x0000a002000075a7 */ /* 0x0022a400080011ff */
[----:B--2---:R-:W-:Y:S05]  /*2fe0*/  @!P0 NANOSLEEP.SYNCS 0x989680 ;  /* 0x009896800000895d */ /* 0x004fea0003900000 */
[----:B------:R-:W2:Y:S02]  /*2ff0*/  @!P0 SYNCS.PHASECHK.TRANS64 P0, [R0+URZ+0xa0], R2 ;  /* 0x0000a002000085a7 */ /* 0x000ea400080010ff */
[----:B--2---:R-:W-:Y:S05]  /*3000*/  @P0 EXIT ;  /* 0x000000000000094d */ /* 0x004fea0003800000 */
[----:B------:R-:W-:Y:S05]  /*3010*/  BRA `(.L_x_54) ;  /* 0xfffffffc00ec7947 */ /* 0x000fea000383ffff */
.L_x_47:
[----:B------:R-:W-:Y:S05]  /*3020*/  BRA.U UP4, `(.L_x_55) ;  /* 0x0000001104447547 */ /* 0x000fea000b800000 */
[----:B------:R-:W-:Y:S01]  /*3030*/  UMOV UR4, 0x40 ;  /* 0x0000004000047882 */ /* 0x000fe20000000000 */
[----:B------:R-:W-:Y:S01]  /*3040*/  NOP ;  /* 0x0000000000007918 */ /* 0x000fe20000000000 */
[----:B------:R-:W-:Y:S01]  /*3050*/  ULEA UR5, UR47, UR4, 0x18 ;  /* 0x000000042f057291 */ /* 0x000fe2000f8ec0ff */
[----:B------:R-:W-:Y:S02]  /*3060*/  UMOV UR6, 0x400 ;  /* 0x0000040000067882 */ /* 0x000fe40000000000 */
[----:B------:R-:W-:-:S06]  /*3070*/  ULEA UR6, UR47, UR6, 0x18 ;  /* 0x000000062f067291 */ /* 0x000fcc000f8ec0ff */
[----:B------:R-:W1:Y:S02]  /*3080*/  LDS.U8 R0, [UR5+0x1c] ;  /* 0x00001c05ff007984 */ /* 0x000e640008000000 */
[----:B-1----:R-:W-:-:S13]  /*3090*/  ISETP.NE.AND P0, PT, R0, RZ, PT ;  /* 0x000000ff0000720c */ /* 0x002fda0003f05270 */
[----:B------:R-:W-:Y:S05]  /*30a0*/  @P0 BRA `(.L_x_56) ;  /* 0x0000000000580947 */ /* 0x000fea0003800000 */
[----:B------:R-:W-:-:S13]  /*30b0*/  ELECT P0, URZ, PT ;  /* 0x0000000000ff782f */ /* 0x000fda0003800000 */
[----:B------:R-:W-:Y:S05]  /*30c0*/  @!P0 BRA `(.L_x_57) ;  /* 0x0000000000608947 */ /* 0x000fea0003800000 */
[----:B------:R-:W-:Y:S01]  /*30d0*/  UMOV UR4, 0x10 ;  /* 0x0000001000047882 */ /* 0x000fe20000000000 */
[----:B------:R-:W-:Y:S01]  /*30e0*/  HFMA2 R0, -RZ, RZ, 0, 5.9604644775390625e-08 ;  /* 0x00000001ff007431 */ /* 0x000fe200000001ff */
[----:B------:R-:W-:-:S03]  /*30f0*/  MOV R3, 0xffff ;  /* 0x0000ffff00037802 */ /* 0x000fc60000000f00 */
[----:B------:R-:W-:Y:S04]  /*3100*/  DEPBAR.LE SB1, 0x36 ;  /* 0x00009d800000791a */ /* 0x000fe80000000000 */
[----:B------:R-:W1:Y:S02]  /*3110*/  UTCATOMSWS.FIND_AND_SET.ALIGN UP0, UR4, UR4 ;  /* 0x00000004000475e3 */ /* 0x000e640008000800 */
[----:B-1----:R-:W-:Y:S01]  /*3120*/  MOV R4, UR4 ;  /* 0x0000000400047c02 */ /* 0x002fe20008000f00 */
[----:B------:R-:W-:Y:S06]  /*3130*/  BRA.U UP0, `(.L_x_58) ;  /* 0x0000000100187547 */ /* 0x000fec000b800000 */
.L_x_59:
[----:B------:R-:W-:Y:S05]  /*3140*/  NANOSLEEP 0x64 ;  /* 0x000000640000795d */ /* 0x000fea0003800000 */
[----:B------:R-:W-:-:S05]  /*3150*/  UMOV UR4, 0x10 ;  /* 0x0000001000047882 */ /* 0x000fca0000000000 */
[----:B------:R-:W-:Y:S04]  /*3160*/  DEPBAR.LE SB1, 0x36 ;  /* 0x00009d800000791a */ /* 0x000fe80000000000 */
[----:B------:R-:W1:Y:S02]  /*3170*/  UTCATOMSWS.FIND_AND_SET.ALIGN UP0, UR4, UR4 ;  /* 0x00000004000475e3 */ /* 0x000e640008000800 */
[----:B-1----:R-:W-:Y:S01]  /*3180*/  MOV R4, UR4 ;  /* 0x0000000400047c02 */ /* 0x002fe20008000f00 */
[----:B------:R-:W-:Y:S05]  /*3190*/  BRA.U !UP0, `(.L_x_59) ;  /* 0xfffffffd08e87547 */ /* 0x000fea000b83ffff */
.L_x_58:
[-C--:B------:R-:W-:Y:S02]  /*31a0*/  SHF.L.U32 R3, R3, R4.reuse, RZ ;  /* 0x0000000403037219 */ /* 0x080fe400000006ff */
[----:B------:R-:W-:Y:S01]  /*31b0*/  SHF.L.U32 R0, R0, R4, RZ ;  /* 0x0000000400007219 */ /* 0x000fe200000006ff */
[----:B------:R-:W-:Y:S02]  /*31c0*/  IMAD.SHL.U32 R4, R4, 0x20, RZ ;  /* 0x0000002004047824 */ /* 0x000fe400078e00ff */
[----:B------:R1:W-:Y:S04]  /*31d0*/  ATOMS.OR RZ, [UR5+0x14], R3 ;  /* 0x00001403ffff798c */ /* 0x0003e8000b000005 */
[----:B------:R1:W-:Y:S04]  /*31e0*/  ATOMS.OR RZ, [UR5+0x18], R0 ;  /* 0x00001800ffff798c */ /* 0x0003e8000b000005 */
[----:B------:R1:W-:Y:S01]  /*31f0*/  STS [UR6+0x140], R4 ;  /* 0x00014004ff007988 */ /* 0x0003e20008000806 */
[----:B------:R-:W-:Y:S05]  /*3200*/  BRA `(.L_x_57) ;  /* 0x0000000000107947 */ /* 0x000fea0003800000 */
.L_x_56:
[----:B------:R-:W-:Y:S02]  /*3210*/  MOV R0, 0xffffffff ;  /* 0xffffffff00007802 */ /* 0x000fe40000000f00 */
[----:B------:R-:W-:-:S03]  /*3220*/  MOV R4, 0x3250 ;  /* 0x0000325000047802 */ /* 0x000fc60000000f00 */
[----:B------:R1:W-:Y:S04]  /*3230*/  STS [UR6+0x140], R0 ;  /* 0x00014000ff007988 */ /* 0x0003e80008000806 */
[----:B-1---5:R-:W-:Y:S05]  /*3240*/  CALL.REL.NOINC `($__internal_1_$__cuda_sm10x_tcgen05_guardrail_trap_phase_invalid_during_alloc) ;  /* 0x00000060008c7944 */ /* 0x022fea0003c00000 */
.L_x_57:
[----:B------:R-:W-:Y:S05]  /*3250*/  WARPSYNC.ALL ;  /* 0x0000000000007948 */ /* 0x000fea0003800000 */
[----:B------:R-:W2:Y:S01]  /*3260*/  S2UR UR4, SR_CgaCtaId ;  /* 0x00000000000479c3 */ /* 0x000ea20000008800 */
[----:B------:R-:W-:Y:S01]  /*3270*/  UMOV UR41, 0x400 ;  /* 0x0000040000297882 */ /* 0x000fe20000000000 */
[----:B------:R-:W-:-:S06]  /*3280*/  NOP ;  /* 0x0000000000007918 */ /* 0x000fcc0000000000 */
[----:B------:R-:W-:Y:S06]  /*3290*/  BAR.ARV 0x6, 0xa0 ;  /* 0x0182800000007b1d */ /* 0x000fec0000002000 */
[----:B------:R-:W3:Y:S01]  /*32a0*/  LDCU UR6, c[0x0][0x38c] ;  /* 0x00007180ff0677ac */ /* 0x000ee20008000800 */
[----:B------:R-:W-:Y:S01]  /*32b0*/  LOP3.LUT R2, R2, 0xffff, RZ, 0xc0, !PT ;  /* 0x0000ffff02027812 */ /* 0x000fe200078ec0ff */
[----:B------:R-:W-:Y:S01]  /*32c0*/  IMAD.MOV.U32 R11, RZ, RZ, 0x1 ;  /* 0x00000001ff0b7424 */ /* 0x000fe200078e00ff */
[----:B------:R-:W-:Y:S01]  /*32d0*/  CS2R R8, SRZ ;  /* 0x0000000000087805 */ /* 0x000fe2000001ff00 */
[----:B------:R-:W4:Y:S01]  /*32e0*/  LDCU UR7, c[0x0][0x38c] ;  /* 0x00007180ff0777ac */ /* 0x000f220008000800 */
[----:B------:R-:W-:Y:S01]  /*32f0*/  R2UR UR42, R2 ;  /* 0x00000000022a72ca */ /* 0x000fe200000e0000 */
[----:B------:R-:W-:Y:S01]  /*3300*/  IMAD.MOV.U32 R10, RZ, RZ, RZ ;  /* 0x000000ffff0a7224 */ /* 0x000fe200078e00ff */
[----:B------:R-:W-:Y:S01]  /*3310*/  UMOV UR45, URZ ;  /* 0x000000ff002d7c82 */ /* 0x000fe20008000000 */
[----:B------:R-:W-:Y:S01]  /*3320*/  UMOV UR39, URZ ;  /* 0x000000ff00277c82 */ /* 0x000fe20008000000 */
[----:B--2---:R-:W-:Y:S01]  /*3330*/  ULEA UR41, UR4, UR41, 0x18 ;  /* 0x0000002904297291 */ /* 0x004fe2000f8ec0ff */
[----:B------:R-:W-:Y:S01]  /*3340*/  UMOV UR62, 0x0 ;  /* 0x00000000003e7882 */ /* 0x000fe20000000000 */
[----:B------:R-:W-:-:S02]  /*3350*/  UMOV UR63, 0x4200490 ;  /* 0x04200490003f7882 */ /* 0x000fc40000000000 */
[----:B------:R-:W-:Y:S02]  /*3360*/  UIADD3 UR5, UPT, UPT, UR41, 0x4400, URZ ;  /* 0x0000440029057890 */ /* 0x000fe4000fffe0ff */
[----:B------:R-:W-:Y:S02]  /*3370*/  UIADD3 UR4, UPT, UPT, UR41, 0x14400, URZ ;  /* 0x0001440029047890 */ /* 0x000fe4000fffe0ff */
[----:B---3--:R-:W-:Y:S01]  /*3380*/  UIADD3 UR6, UPT, UPT, UR6, 0x7f, URZ ;  /* 0x0000007f06067890 */ /* 0x008fe2000fffe0ff */
[----:B-1----:R-:W1:Y:S01]  /*3390*/  LDS R0, [UR41+0x140] ;  /* 0x00014029ff007984 */ /* 0x002e620008000800 */
[----:B------:R-:W-:Y:S02]  /*33a0*/  USHF.R.U32.HI UR5, URZ, 0x4, UR5 ;  /* 0x00000004ff057899 */ /* 0x000fe40008011605 */
[----:B------:R-:W-:Y:S02]  /*33b0*/  USHF.R.S32.HI UR47, URZ, 0x1f, UR6 ;  /* 0x0000001fff2f7899 */ /* 0x000fe40008011406 */
[----:B------:R-:W-:-:S02]  /*33c0*/  USHF.R.U32.HI UR4, URZ, 0x4, UR4 ;  /* 0x00000004ff047899 */ /* 0x000fc40008011604 */
[----:B------:R-:W-:Y:S02]  /*33d0*/  ULEA.HI UR47, UR47, UR6, URZ, 0x7 ;  /* 0x000000062f2f7291 */ /* 0x000fe4000f8f38ff */
[----:B------:R-:W-:Y:S02]  /*33e0*/  ULOP3.LUT UR5, UR5, 0x3fff, URZ, 0xc0, !UPT ;  /* 0x00003fff05057892 */ /* 0x000fe4000f8ec0ff */
[----:B------:R-:W-:Y:S02]  /*33f0*/  USHF.R.S32.HI UR47, URZ, 0x7, UR47 ;  /* 0x00000007ff2f7899 */ /* 0x000fe4000801142f */
[----:B------:R-:W-:Y:S02]  /*3400*/  ULOP3.LUT UR4, UR4, 0x3fff, URZ, 0xc0, !UPT ;  /* 0x00003fff04047892 */ /* 0x000fe4000f8ec0ff */
[----:B------:R-:W-:Y:S01]  /*3410*/  UISETP.LT.AND UP0, UPT, UR47, 0x1, UPT ;  /* 0x000000012f00788c */ /* 0x000fe2000bf01270 */
[----:B------:R-:W-:Y:S01]  /*3420*/  UMOV UR60, 0x0 ;  /* 0x00000000003c7882 */ /* 0x000fe20000000000 */
[----:B------:R-:W-:-:S02]  /*3430*/  UMOV UR61, 0x4200490 ;  /* 0x04200490003d7882 */ /* 0x000fc40000000000 */
[----:B------:R-:W-:Y:S01]  /*3440*/  USEL UR64, UR47, 0x1, !UP0 ;  /* 0x000000012f407887 */ /* 0x000fe2000c000000 */
[----:B------:R-:W-:Y:S01]  /*3450*/  UMOV UR58, 0x0 ;  /* 0x00000000003a7882 */ /* 0x000fe20000000000 */
[----:B------:R-:W-:Y:S01]  /*3460*/  UMOV UR59, 0x4200490 ;  /* 0x04200490003b7882 */ /* 0x000fe20000000000 */
[----:B------:R-:W-:Y:S01]  /*3470*/  UMOV UR56, 0x0 ;  /* 0x0000000000387882 */ /* 0x000fe20000000000 */
[----:B------:R-:W-:Y:S01]  /*3480*/  UMOV UR57, 0x4200490 ;  /* 0x0420049000397882 */ /* 0x000fe20000000000 */
[----:B------:R-:W-:Y:S01]  /*3490*/  UMOV UR54, 0x0 ;  /* 0x0000000000367882 */ /* 0x000fe20000000000 */
[----:B------:R-:W-:Y:S01]  /*34a0*/  UMOV UR55, 0x4200490 ;  /* 0x0420049000377882 */ /* 0x000fe20000000000 */
[----:B------:R-:W-:Y:S01]  /*34b0*/  UMOV UR52, 0x0 ;  /* 0x0000000000347882 */ /* 0x000fe20000000000 */
[----:B------:R-:W-:Y:S01]  /*34c0*/  UMOV UR53, 0x4200490 ;  /* 0x0420049000357882 */ /* 0x000fe20000000000 */
[----:B------:R-:W-:Y:S02]  /*34d0*/  ULOP3.LUT UR43, UR5, 0x10000, URZ, 0xfc, !UPT ;  /* 0x00010000052b7892 */ /* 0x000fe4000f8efcff */
[----:B------:R-:W-:-:S02]  /*34e0*/  ULOP3.LUT UR44, UR4, 0x10000, URZ, 0xfc, !UPT ;  /* 0x00010000042c7892 */ /* 0x000fc4000f8efcff */
[----:B------:R-:W-:Y:S02]  /*34f0*/  UIADD3 UR64, UPT, UPT, -UR64, URZ, URZ ;  /* 0x000000ff40407290 */ /* 0x000fe4000fffe1ff */
[----:B----4-:R-:W-:Y:S01]  /*3500*/  UISETP.GE.AND UP4, UPT, UR7, 0x1, UPT ;  /* 0x000000010700788c */ /* 0x010fe2000bf86270 */
[----:B------:R-:W-:Y:S01]  /*3510*/  UMOV UR50, 0x0 ;  /* 0x0000000000327882 */ /* 0x000fe20000000000 */
[----:B------:R-:W-:Y:S01]  /*3520*/  UMOV UR51, 0x4200490 ;  /* 0x0420049000337882 */ /* 0x000fe20000000000 */
[----:B------:R-:W-:Y:S01]  /*3530*/  UMOV UR48, 0x0 ;  /* 0x0000000000307882 */ /* 0x000fe20000000000 */
[----:B-1----:R-:W-:Y:S01]  /*3540*/  R2UR UR65, R0 ;  /* 0x00000000004172ca */ /* 0x002fe200000e0000 */
[----:B------:R-:W-:-:S14]  /*3550*/  UMOV UR49, 0x4200490 ;  /* 0x0420049000317882 */ /* 0x000fdc0000000000 */
.L_x_66:
[----:B------:R-:W-:Y:S02]  /*3560*/  LEA R0, R10, UR41, 0x3 ;  /* 0x000000290a007c11 */ /* 0x000fe4000f8e18ff */
[----:B------:R-:W-:Y:S02]  /*3570*/  SHF.L.U32 R2, R9, 0x1f, RZ ;  /* 0x0000001f09027819 */ /* 0x000fe400000006ff */
[----:B------:R-:W-:Y:S01]  /*3580*/  PLOP3.LUT P0, PT, PT, PT, UP4, 0x80, 0x8 ;  /* 0x000000000008781c */ /* 0x000fe20003f0f048 */
[----:B------:R-:W-:Y:S01]  /*3590*/  VIADD R3, R0, 0xa0 ;  /* 0x000000a000037836 */ /* 0x000fe20000000000 */
[----:B-1----:R-:W1:Y:S02]  /*35a0*/  SYNCS.PHASECHK.TRANS64.TRYWAIT P1, [R0+URZ+0x90], R2 ;  /* 0x00009002000075a7 */ /* 0x002e6400080211ff */
[----:B-1-3--:R-:W-:Y:S09]  /*35b0*/  @!P1 BRA `(.L_x_60) ;  /* 0x0000005400b09947 */ /* 0x00aff20003800000 */
.L_x_153:
[----:B------:R-:W-:Y:S01]  /*35c0*/  LEA R4, R10, UR41, 0x4 ;  /* 0x000000290a047c11 */ /* 0x000fe2000f8e20ff */
[----:B------:R-:W-:Y:S01]  /*35d0*/  @UP4 ULEA UR4, UR39, UR41, 0x3 ;  /* 0x0000002927044291 */ /* 0x000fe2000f8e18ff */
[----:B------:R-:W-:Y:S01]  /*35e0*/  PLOP3.LUT P2, PT, PT, PT, PT, 0x80, 0x8 ;  /* 0x000000000008781c */ /* 0x000fe20003f4f070 */
[----:B------:R-:W-:Y:S01]  /*35f0*/  ULEA UR46, UR45, UR41, 0x3 ;  /* 0x000000292d2e7291 */ /* 0x000fe2000f8e18ff */
[----:B------:R-:W-:Y:S02]  /*3600*/  PRMT R3, RZ, 0x654, R3 ;  /* 0x00000654ff037816 */ /* 0x000fe40000000003 */
[----:B------:R-:W2:Y:S01]  /*3610*/  LDS.128 R4, [R4+0x120] ;  /* 0x0001200004047984 */ /* 0x000ea20000000c00 */
[----:B-1----:R-:W-:Y:S02]  /*3620*/  @P0 SHF.L.U32 R2, R8, 0x1f, RZ ;  /* 0x0000001f08020819 */ /* 0x002fe400000006ff */
[----:B------:R-:W-:Y:S01]  /*3630*/  SHF.L.U32 R0, R11, 0x1f, RZ ;  /* 0x0000001f0b007819 */ /* 0x000fe200000006ff */
[----:B------:R-:W-:Y:S01]  /*3640*/  @!PT LDS RZ, [RZ] ;  /* 0x00000000fffff984 */ /* 0x000fe20000000800 */
[----:B------:R-:W-:Y:S01]  /*3650*/  @!PT LDS RZ, [RZ] ;  /* 0x00000000fffff984 */ /* 0x000fe20000000800 */
[----:B------:R-:W-:Y:S01]  /*3660*/  @!PT LDS RZ, [RZ] ;  /* 0x00000000fffff984 */ /* 0x000fe20000000800 */
[----:B------:R-:W-:Y:S01]  /*3670*/  @!PT LDS RZ, [RZ] ;  /* 0x00000000fffff984 */ /* 0x000fe20000000800 */
[----:B------:R1:W-:Y:S06]  /*3680*/  MEMBAR.ALL.CTA ;  /* 0x0000000000007992 */ /* 0x0003ec0000008000 */
[----:B-1----:R-:W1:Y:S02]  /*3690*/  FENCE.VIEW.ASYNC.S ;  /* 0x00000000000073c6 */ /* 0x002e640000000000 */
[----:B-1----:R1:W-:Y:S01]  /*36a0*/  SYNCS.ARRIVE.TRANS64.RED.A1T0 RZ, [R3+URZ], RZ ;  /* 0x000000ff03ff79a7 */ /* 0x0023e200081004ff */
[----:B------:R1:W3:Y:S01]  /*36b0*/  @P0 SYNCS.PHASECHK.TRANS64.TRYWAIT P2, [UR4], R2 ;  /* 0x00000002ff0005a7 */ /* 0x0002e20008041104 */
[----:B------:R-:W-:Y:S01]  /*36c0*/  ULEA.HI UR4, UR45, UR45, URZ, 0x1 ;  /* 0x0000002d2d047291 */ /* 0x000fe2000f8f08ff */
[----:B--2---:R-:W-:-:S03]  /*36d0*/  LOP3.LUT P1, RZ, R6, 0x1, RZ, 0xc0, !PT ;  /* 0x0000000106ff7812 */ /* 0x004fc6000782c0ff */
[----:B------:R-:W-:Y:S02]  /*36e0*/  USHF.L.U32 UR5, UR4, 0x6, URZ ;  /* 0x0000000604057899 */ /* 0x000fe400080006ff */
[----:B------:R-:W-:Y:S02]  /*36f0*/  ULOP3.LUT UR36, UR4, 0xffe, URZ, 0xc0, !UPT ;  /* 0x00000ffe04247892 */ /* 0x000fe4000f8ec0ff */
[----:B------:R-:W-:Y:S02]  /*3700*/  ULOP3.LUT UR4, UR5, 0xffffff80, URZ, 0xc0, !UPT ;  /* 0xffffff8005047892 */ /* 0x000fe4000f8ec0ff */
[----:B------:R-:W-:Y:S02]  /*3710*/  UIADD3 UR36, UPT, UPT, -UR36, UR45, URZ ;  /* 0x0000002d24247290 */ /* 0x000fe4000fffe1ff */
[----:B------:R-:W-:Y:S01]  /*3720*/  UIADD3 UR4, UPT, UPT, UR65, UR4, URZ ;  /* 0x0000000441047290 */ /* 0x000fe2000fffe0ff */
[----:B------:R-:W2:Y:S03]  /*3730*/  SYNCS.PHASECHK.TRANS64.TRYWAIT P0, [UR46+0xd0], R0 ;  /* 0x0000d000ff0075a7 */ /* 0x000ea6000800112e */
[----:B------:R-:W-:Y:S01]  /*3740*/  ULEA UR36, UR36, UR4, 0x14 ;  /* 0x0000000424247291 */ /* 0x000fe2000f8ea0ff */
[----:B-123--:R-:W-:Y:S11]  /*3750*/  @!P0 BRA `(.L_x_61) ;  /* 0x00000054005c8947 */ /* 0x00eff60003800000 */
.L_x_155:
[----:B------:R-:W-:Y:S01]  /*3760*/  IADD3 R10, PT, PT, R10, 0x1, RZ ;  /* 0x000000010a0a7810 */ /* 0x000fe20007ffe0ff */
[----:B------:R-:W-:Y:S06]  /*3770*/  BRA.U !UP4, `(.L_x_62) ;  /* 0x000000050c107547 */ /* 0x000fec000b800000 */
[----:B------:R-:W-:Y:S01]  /*3780*/  UPLOP3.LUT UP2, UPT, UPT, UPT, UPT, 0x40, 0x4 ;  /* 0x000000000004789c */ /* 0x000fe20003f4e870 */
[----:B------:R-:W-:Y:S01]  /*3790*/  UMOV UR38, UR64 ;  /* 0x0000004000267c82 */ /* 0x000fe20008000000 */
[----:B------:R-:W-:Y:S01]  /*37a0*/  UMOV UR37, UR47 ;  /* 0x0000002f00257c82 */ /* 0x000fe20008000000 */
[----:B------:R-:W-:-:S08]  /*37b0*/  UMOV UR5, UR39 ;  /* 0x0000002700057c82 */ /* 0x000fd00008000000 */
.L_x_65:
[----:B------:R-:W-:Y:S02]  /*37c0*/  UIADD3 UR38, UPT, UPT, UR38, 0x1, URZ ;  /* 0x0000000126267890 */ /* 0x000fe4000fffe0ff */
[----:B------:R-:W-:Y:S02]  /*37d0*/  ULEA UR7, UR5, UR41, 0x3 ;  /* 0x0000002905077291 */ /* 0x000fe4000f8e18ff */
[----:B------:R-:W-:Y:S01]  /*37e0*/  UISETP.NE.AND UP3, UPT, UR38, URZ, UPT ;  /* 0x000000ff2600728c */ /* 0x000fe2000bf65270 */
[----:B--23--:R-:W-:Y:S10]  /*37f0*/  @P2 BRA `(.L_x_63) ;  /* 0x00000000000c2947 */ /* 0x00cff40003800000 */
[----:B-1----:R-:W-:Y:S04]  /*3800*/  SHF.L.U32 R2, R8, 0x1f, RZ ;  /* 0x0000001f08027819 */ /* 0x002fe800000006ff */
[----:B------:R-:W1:Y:S02]  /*3810*/  SYNCS.PHASECHK.TRANS64.TRYWAIT P0, [UR7], R2 ;  /* 0x00000002ff0075a7 */ /* 0x000e640008001107 */
[----:B-1----:R-:W-:Y:S05]  /*3820*/  @!P0 BRA `(.L_x_64) ;  /* 0x0000005400408947 */ /* 0x002fea0003800000 */
.L_x_63:
[----:B------:R-:W-:Y:S01]  /*3830*/  UISETP.NE.AND UP0, UPT, UR37, 0x1, UPT ;  /* 0x000000012500788c */ /* 0x000fe2000bf05270 */
[----:B------:R-:W-:Y:S01]  /*3840*/  PLOP3.LUT P2, PT, PT, PT, PT, 0x80, 0x8 ;  /* 0x000000000008781c */ /* 0x000fe20003f4f070 */
[----:B------:R-:W-:Y:S02]  /*3850*/  UIADD3 UR4, UPT, UPT, UR5, 0x1, URZ ;  /* 0x0000000105047890 */ /* 0x000fe4000fffe0ff */
[----:B------:R-:W-:Y:S02]  /*3860*/  UIADD3 UR40, UPT, UPT, UR7, 0x20, URZ ;  /* 0x0000002007287890 */ /* 0x000fe4000fffe0ff */
[----:B------:R-:W-:Y:S01]  /*3870*/  UISETP.NE.AND UP1, UPT, UR4, 0x4, UPT ;  /* 0x000000040400788c */ /* 0x000fe2000bf25270 */
[----:B------:R-:W-:Y:S01]  /*3880*/  PLOP3.LUT P0, PT, PT, PT, UP0, 0x80, 0x8 ;  /* 0x000000000008781c */ /* 0x000fe20003f0f008 */
[----:B------:R-:W-:Y:S02]  /*3890*/  UIADD3 UR37, UPT, UPT, UR37, -0x1, URZ ;  /* 0xffffffff25257890 */ /* 0x000fe4000fffe0ff */
[----:B------:R-:W-:Y:S02]  /*38a0*/  USEL UR6, URZ, 0x1, UP1 ;  /* 0x00000001ff067887 */ /* 0x000fe40008800000 */
[----:B------:R-:W-:Y:S01]  /*38b0*/  USEL UR39, UR4, URZ, UP1 ;  /* 0x000000ff04277287 */ /* 0x000fe20008800000 */
[----:B------:R-:W-:Y:S01]  /*38c0*/  UMOV UR7, 0x40004040 ;  /* 0x4000404000077882 */ /* 0x000fe20000000000 */
[----:B------:R-:W-:Y:S02]  /*38d0*/  UMOV UR35, 0x40004040 ;  /* 0x4000404000237882 */ /* 0x000fe40000000000 */
[----:B------:R-:W-:Y:S01]  /*38e0*/  @UP0 ULEA UR4, UR39, UR41, 0x3 ;  /* 0x0000002927040291 */ /* 0x000fe2000f8e18ff */
[----:B------:R-:W-:Y:S01]  /*38f0*/  LOP3.LUT R8, R8, UR6, RZ, 0x3c, !PT ;  /* 0x0000000608087c12 */ /* 0x000fe2000f8e3cff */
[----:B------:R-:W-:Y:S01]  /*3900*/  ULEA UR6, UR5, UR44, 0xb ;  /* 0x0000002c05067291 */ /* 0x000fe2000f8e58ff */
[----:B------:R-:W-:Y:S02]  /*3910*/  UMOV UR33, 0x40004040 ;  /* 0x4000404000217882 */ /* 0x000fe40000000000 */
[----:B-1----:R-:W-:Y:S01]  /*3920*/  @P0 SHF.L.U32 R0, R8, 0x1f, RZ ;  /* 0x0000001f08000819 */ /* 0x002fe200000006ff */
[----:B------:R-:W-:Y:S02]  /*3930*/  UIADD3 UR34, UPT, UPT, UR6, 0x2, URZ ;  /* 0x0000000206227890 */ /* 0x000fe4000fffe0ff */
[----:B------:R-:W-:Y:S01]  /*3940*/  UIADD3 UR30, UPT, UPT, UR6, 0x4, URZ ;  /* 0x00000004061e7890 */ /* 0x000fe2000fffe0ff */
[----:B------:R2:W3:Y:S01]  /*3950*/  @P0 SYNCS.PHASECHK.TRANS64.TRYWAIT P2, [UR4], R0 ;  /* 0x00000000ff0005a7 */ /* 0x0004e20008041104 */
[----:B------:R-:W-:Y:S02]  /*3960*/  ULEA UR4, UR5, UR43, 0xa ;  /* 0x0000002b05047291 */ /* 0x000fe4000f8e50ff */
[----:B------:R-:W-:Y:S02]  /*3970*/  UIADD3 UR26, UPT, UPT, UR6, 0x6, URZ ;  /* 0x00000006061a7890 */ /* 0x000fe4000fffe0ff */
        /* <DEDUP_REMOVED lines=10> */
[----:B------:R-:W-:Y:S01]  /*3a20*/  UIADD3 UR8, UPT, UPT, UR4, 0x206, URZ ;  /* 0x0000020604087890 */ /* 0x000fe2000fffe0ff */
[----:B------:R-:W-:Y:S01]  /*3a30*/  UMOV UR5, 0x40004040 ;  /* 0x4000404000057882 */ /* 0x000fe20000000000 */
[----:B------:R-:W-:Y:S01]  /*3a40*/  UMOV UR31, 0x40004040 ;  /* 0x40004040001f7882 */ /* 0x000fe20000000000 */
[----:B------:R1:W-:Y:S01]  /*3a50*/  UTCHMMA gdesc[UR4], gdesc[UR6], tmem[UR36], tmem[UR62], idesc[UR63], UP2 ;  /* 0x00ff3e06040075ea */ /* 0x0003e20009000024 */
[----:B------:R-:W-:Y:S01]  /*3a60*/  UPLOP3.LUT UP2, UPT, UPT, UPT, UPT, 0x80, 0x8 ;  /* 0x000000000008789c */ /* 0x000fe20003f4f070 */
[----:B------:R2:W-:Y:S01]  /*3a70*/  UTCHMMA gdesc[UR32], gdesc[UR34], tmem[UR36], tmem[UR60], idesc[UR61], UPT ;  /* 0x00ff3c22200075ea */ /* 0x0005e2000b800024 */
[----:B------:R-:W-:Y:S01]  /*3a80*/  UMOV UR29, 0x40004040 ;  /* 0x40004040001d7882 */ /* 0x000fe20000000000 */
[----:B------:R-:W-:Y:S01]  /*3a90*/  UMOV UR27, 0x40004040 ;  /* 0x40004040001b7882 */ /* 0x000fe20000000000 */
        /* <DEDUP_REMOVED lines=12> */
[----:B------:R-:W-:Y:S01]  /*3b60*/  UMOV UR9, 0x40004040 ;  /* 0x4000404000097882 */ /* 0x000fe20000000000 */
[----:B------:R2:W-:Y:S01]  /*3b70*/  UTCHMMA gdesc[UR12], gdesc[UR14], tmem[UR36], tmem[UR50], idesc[UR51], UPT ;  /* 0x00ff320e0c0075ea */ /* 0x0005e2000b800024 */
[----:B------:R2:W-:Y:S01]  /*3b80*/  UTCHMMA gdesc[UR8], gdesc[UR10], tmem[UR36], tmem[UR48], idesc[UR49], UPT ;  /* 0x00ff300a080075ea */ /* 0x0005e2000b800024 */
[----:B------:R2:W-:Y:S01]  /*3b90*/  UTCBAR.MULTICAST [UR40], URZ, UR42 ;  /* 0x000000ff280073e9 */ /* 0x0005e2000800082a */
[----:B-1----:R-:W-:Y:S01]  /*3ba0*/  UMOV UR5, UR39 ;  /* 0x0000002700057c82 */ /* 0x002fe20008000000 */
[----:B------:R-:W-:Y:S05]  /*3bb0*/  BRA.U UP3, `(.L_x_65) ;  /* 0xfffffffd03007547 */ /* 0x000fea000b83ffff */
.L_x_62:
[----:B------:R-:W-:Y:S01]  /*3bc0*/  UIADD3 UR4, UPT, UPT, UR45, 0x1, URZ ;  /* 0x000000012d047890 */ /* 0x000fe2000fffe0ff */
[C---:B------:R-:W-:Y:S01]  /*3bd0*/  ISETP.NE.AND P0, PT, R10.reuse, 0x2, PT ;  /* 0x000000020a00780c */ /* 0x040fe20003f05270 */
[----:B------:R-:W-:Y:S02]  /*3be0*/  UIADD3 UR5, UPT, UPT, UR46, 0xb0, URZ ;  /* 0x000000b02e057890 */ /* 0x000fe4000fffe0ff */
[----:B------:R-:W-:Y:S01]  /*3bf0*/  UISETP.NE.AND UP0, UPT, UR4, 0x4, UPT ;  /* 0x000000040400788c */ /* 0x000fe2000bf05270 */
[----:B-12---:R-:W-:Y:S02]  /*3c00*/  SEL R0, RZ, 0x1, P0 ;  /* 0x00000001ff007807 */ /* 0x006fe40000000000 */
[----:B------:R-:W-:Y:S01]  /*3c10*/  SEL R10, R10, RZ, P0 ;  /* 0x000000ff0a0a7207 */ /* 0x000fe20000000000 */
[----:B------:R-:W-:Y:S01]  /*3c20*/  USEL UR6, URZ, 0x1, UP0 ;  /* 0x00000001ff067887 */ /* 0x000fe20008000000 */
[----:B------:R-:W-:Y:S01]  /*3c30*/  LOP3.LUT R9, R9, R0, RZ, 0x3c, !PT ;  /* 0x0000000009097212 */ /* 0x000fe200078e3cff */
[----:B------:R-:W-:Y:S01]  /*3c40*/  USEL UR45, UR4, URZ, UP0 ;  /* 0x000000ff042d7287 */ /* 0x000fe20008000000 */
[----:B------:R1:W-:Y:S03]  /*3c50*/  UTCBAR [UR5], URZ ;  /* 0x000000ff050073e9 */ /* 0x0003e600080000ff */
[----:B------:R-:W-:Y:S01]  /*3c60*/  LOP3.LUT R11, R11, UR6, RZ, 0x3c, !PT ;  /* 0x000000060b0b7c12 */ /* 0x000fe2000f8e3cff */
[----:B------:R-:W-:Y:S07]  /*3c70*/  @P1 BRA `(.L_x_66) ;  /* 0xfffffff800381947 */ /* 0x000fee000383ffff */
[----:B------:R-:W2:Y:S01]  /*3c80*/  S2UR UR8, SR_CgaCtaId ;  /* 0x00000000000879c3 */ /* 0x000ea20000008800 */
[----:B------:R-:W-:Y:S01]  /*3c90*/  ELECT P0, URZ, PT ;  /* 0x0000000000ff782f */ /* 0x000fe20003800000 */
[----:B------:R-:W-:Y:S01]  /*3ca0*/  IMAD.MOV.U32 R0, RZ, RZ, 0x1 ;  /* 0x00000001ff007424 */ /* 0x000fe200078e00ff */
[----:B------:R-:W-:Y:S01]  /*3cb0*/  UIADD3 UR41, UPT, UPT, UR41, 0xd0, URZ ;  /* 0x000000d029297890 */ /* 0x000fe2000fffe0ff */
[----:B------:R-:W-:Y:S01]  /*3cc0*/  SHF.L.U32 R2, R11, 0x1f, RZ ;  /* 0x0000001f0b027819 */ /* 0x000fe200000006ff */
[----:B------:R-:W-:-:S03]  /*3cd0*/  UMOV UR4, 0x40 ;  /* 0x0000004000047882 */ /* 0x000fc60000000000 */
[----:B------:R-:W-:Y:S01]  /*3ce0*/  UVIRTCOUNT.DEALLOC.SMPOOL 0x80 ;  /* 0x000000800000784c */ /* 0x000fe20000000000 */
[----:B--2---:R-:W-:Y:S02]  /*3cf0*/  ULEA UR8, UR8, UR4, 0x18 ;  /* 0x0000000408087291 */ /* 0x004fe4000f8ec0ff */
[----:B------:R-:W-:-:S07]  /*3d00*/  ULEA UR4, UR45, UR41, 0x3 ;  /* 0x000000292d047291 */ /* 0x000fce000f8e18ff */
[----:B------:R2:W-:Y:S02]  /*3d10*/  @P0 STS.U8 [UR8+0x1c], R0 ;  /* 0x00001c00ff000988 */ /* 0x0005e40008000008 */
[----:B------:R-:W4:Y:S02]  /*3d20*/  SYNCS.PHASECHK.TRANS64.TRYWAIT P0, [UR4], R2 ;  /* 0x00000002ff0075a7 */ /* 0x000f240008001104 */
[----:B--2-4-:R-:W-:Y:S05]  /*3d30*/  @!P0 BRA `(.L_x_67) ;  /* 0x0000005000148947 */ /* 0x014fea0003800000 */
.L_x_158:
[----:B------:R-:W-:-:S04]  /*3d40*/  UIADD3 UR4, UPT, UPT, UR45, 0x1, URZ ;  /* 0x000000012d047890 */ /* 0x000fc8000fffe0ff */
[----:B------:R-:W-:-:S04]  /*3d50*/  UISETP.NE.AND UP0, UPT, UR4, 0x4, UPT ;  /* 0x000000040400788c */ /* 0x000fc8000bf05270 */
[----:B------:R-:W-:Y:S02]  /*3d60*/  USEL UR6, URZ, 0x1, UP0 ;  /* 0x00000001ff067887 */ /* 0x000fe40008000000 */
[----:B------:R-:W-:-:S04]  /*3d70*/  USEL UR4, UR4, URZ, UP0 ;  /* 0x000000ff04047287 */ /* 0x000fc80008000000 */
[----:B-1----:R-:W-:Y:S01]  /*3d80*/  ULEA UR5, UR4, UR41, 0x3 ;  /* 0x0000002904057291 */ /* 0x002fe2000f8e18ff */
[----:B--2---:R-:W-:-:S04]  /*3d90*/  LOP3.LUT R2, R11, UR6, RZ, 0x3c, !PT ;  /* 0x000000060b027c12 */ /* 0x004fc8000f8e3cff */
[----:B------:R-:W-:-:S04]  /*3da0*/  SHF.L.U32 R3, R2, 0x1f, RZ ;  /* 0x0000001f02037819 */ /* 0x000fc800000006ff */
[----:B------:R-:W1:Y:S02]  /*3db0*/  SYNCS.PHASECHK.TRANS64.TRYWAIT P0, [UR5], R3 ;  /* 0x00000003ff0075a7 */ /* 0x000e640008001105 */
[----:B-1----:R-:W-:Y:S05]  /*3dc0*/  @!P0 BRA `(.L_x_68) ;  /* 0x0000005000088947 */ /* 0x002fea0003800000 */
.L_x_160:
        /* <DEDUP_REMOVED lines=9> */
.L_x_162:
[----:B------:R-:W-:-:S04]  /*3e60*/  UIADD3 UR4, UPT, UPT, UR4, 0x1, URZ ;  /* 0x0000000104047890 */ /* 0x000fc8000fffe0ff */
[----:B------:R-:W-:-:S04]  /*3e70*/  UISETP.NE.AND UP0, UPT, UR4, 0x4, UPT ;  /* 0x000000040400788c */ /* 0x000fc8000bf05270 */
[----:B------:R-:W-:Y:S02]  /*3e80*/  USEL UR5, URZ, 0x1, UP0 ;  /* 0x00000001ff057887 */ /* 0x000fe40008000000 */
[----:B------:R-:W-:-:S04]  /*3e90*/  USEL UR4, UR4, URZ, UP0 ;  /* 0x000000ff04047287 */ /* 0x000fc80008000000 */
[----:B------:R-:W-:Y:S01]  /*3ea0*/  ULEA UR4, UR4, UR41, 0x3 ;  /* 0x0000002904047291 */ /* 0x000fe2000f8e18ff */
[----:B------:R-:W-:-:S04]  /*3eb0*/  LOP3.LUT R2, R2, UR5, RZ, 0x3c, !PT ;  /* 0x0000000502027c12 */ /* 0x000fc8000f8e3cff */
[----:B------:R-:W-:-:S04]  /*3ec0*/  SHF.L.U32 R2, R2, 0x1f, RZ ;  /* 0x0000001f02027819 */ /* 0x000fc800000006ff */
[----:B------:R-:W2:Y:S02]  /*3ed0*/  SYNCS.PHASECHK.TRANS64.TRYWAIT P0, [UR4], R2 ;  /* 0x00000002ff0075a7 */ /* 0x000ea40008001104 */
[----:B--2---:R-:W-:Y:S05]  /*3ee0*/  @!P0 BRA `(.L_x_70) ;  /* 0x0000004c00f08947 */ /* 0x004fea0003800000 */
.L_x_164:
[----:B------:R-:W-:Y:S01]  /*3ef0*/  NOP ;  /* 0x0000000000007918 */ /* 0x000fe20000000000 */
[----:B-1----:R-:W1:Y:S01]  /*3f00*/  LDS R0, [UR8+0x14] ;  /* 0x00001408ff007984 */ /* 0x002e620008000800 */
[----:B------:R-:W-:Y:S01]  /*3f10*/  ULOP3.LUT UR4, UR65, 0xffff, URZ, 0xc0, !UPT ;  /* 0x0000ffff41047892 */ /* 0x000fe2000f8ec0ff */
[----:B------:R-:W-:Y:S01]  /*3f20*/  UMOV UR5, 0xffff ;  /* 0x0000ffff00057882 */ /* 0x000fe20000000000 */
[----:B------:R-:W-:Y:S02]  /*3f30*/  UMOV UR6, 0x1 ;  /* 0x0000000100067882 */ /* 0x000fe40000000000 */
[----:B------:R-:W-:-:S04]  /*3f40*/  USHF.R.U32.HI UR4, URZ, 0x5, UR4 ;  /* 0x00000005ff047899 */ /* 0x000fc80008011604 */
[----:B------:R-:W-:Y:S02]  /*3f50*/  USHF.L.U32 UR5, UR5, UR4, URZ ;  /* 0x0000000405057299 */ /* 0x000fe400080006ff */
[----:B------:R-:W-:-:S04]  /*3f60*/  USHF.L.U32 UR4, UR6, UR4, URZ ;  /* 0x0000000406047299 */ /* 0x000fc800080006ff */
[----:B-1----:R-:W-:-:S04]  /*3f70*/  LOP3.LUT R0, R0, UR5, RZ, 0xc0, !PT ;  /* 0x0000000500007c12 */ /* 0x002fc8000f8ec0ff */
[----:B------:R-:W-:-:S13]  /*3f80*/  ISETP.NE.AND P0, PT, R0, UR5, PT ;  /* 0x0000000500007c0c */ /* 0x000fda000bf05270 */
[----:B------:R-:W-:Y:S05]  /*3f90*/  @P0 BRA `(.L_x_71) ;  /* 0x0000000000580947 */ /* 0x000fea0003800000 */
[----:B------:R-:W1:Y:S02]  /*3fa0*/  LDS R0, [UR8+0x18] ;  /* 0x00001808ff007984 */ /* 0x000e640008000800 */
[----:B-1----:R-:W-:-:S04]  /*3fb0*/  LOP3.LUT R0, R0, UR4, RZ, 0xc0, !PT ;  /* 0x0000000400007c12 */ /* 0x002fc8000f8ec0ff */
[----:B------:R-:W-:-:S13]  /*3fc0*/  ISETP.NE.AND P0, PT, R0, UR4, PT ;  /* 0x0000000400007c0c */ /* 0x000fda000bf05270 */
[----:B------:R-:W-:Y:S05]  /*3fd0*/  @P0 BRA `(.L_x_72) ;  /* 0x00000000003c0947 */ /* 0x000fea0003800000 */
[----:B------:R-:W1:Y:S01]  /*3fe0*/  S2R R2, SR_LANEID ;  /* 0x0000000000027919 */ /* 0x000e620000000000 */
[----:B------:R-:W-:-:S06]  /*3ff0*/  ULOP3.LUT UR5, URZ, UR5, URZ, 0x33, !UPT ;  /* 0x00000005ff057292 */ /* 0x000fcc000f8e33ff */
[----:B------:R-:W-:-:S04]  /*4000*/  IMAD.U32 R0, RZ, RZ, UR5 ;  /* 0x00000005ff007e24 */ /* 0x000fc8000f8e00ff */
[----:B------:R2:W4:Y:S02]  /*4010*/  REDUX UR7, R0 ;  /* 0x00000000000773c4 */ /* 0x0005240000000000 */
[----:B------:R1:W-:Y:S01]  /*4020*/  UTCATOMSWS.AND URZ, UR5 ;  /* 0x0000000500ff79e3 */ /* 0x0003e20008000000 */
[----:B--2---:R-:W-:Y:S01]  /*4030*/  LOP3.LUT R0, RZ, UR4, RZ, 0x33, !PT ;  /* 0x00000004ff007c12 */ /* 0x004fe2000f8e33ff */
[----:B------:R-:W-:Y:S02]  /*4040*/  VOTEU.ANY UR4, UPT, PT ;  /* 0x0000000000047886 */ /* 0x000fe400038e0100 */
[----:B------:R-:W-:Y:S02]  /*4050*/  UFLO.U32 UR4, UR4 ;  /* 0x00000004000472bd */ /* 0x000fe400080e0000 */
[----:B------:R-:W2:Y:S04]  /*4060*/  REDUX UR6, R0 ;  /* 0x00000000000673c4 */ /* 0x000ea80000000000 */
[----:B-1----:R-:W-:-:S02]  /*4070*/  ISETP.EQ.U32.AND P0, PT, R2, UR4, PT ;  /* 0x0000000402007c0c */ /* 0x002fc4000bf02070 */
[----:B----4-:R-:W-:-:S11]  /*4080*/  MOV R2, UR7 ;  /* 0x0000000700027c02 */ /* 0x010fd60008000f00 */
[----:B------:R1:W-:Y:S01]  /*4090*/  @P0 ATOMS.AND RZ, [UR8+0x14], R2 ;  /* 0x00001402ffff098c */ /* 0x0003e2000a800008 */
[----:B--2---:R-:W-:-:S05]  /*40a0*/  IMAD.U32 R0, RZ, RZ, UR6 ;  /* 0x00000006ff007e24 */ /* 0x004fca000f8e00ff */
[----:B------:R1:W-:Y:S01]  /*40b0*/  @P0 ATOMS.AND RZ, [UR8+0x18], R0 ;  /* 0x00001800ffff098c */ /* 0x0003e2000a800008 */
[----:B------:R-:W-:Y:S05]  /*40c0*/  BRA `(.L_x_73) ;  /* 0x0000000000147947 */ /* 0x000fea0003800000 */
.L_x_72:
[----:B------:R-:W-:Y:S02]  /*40d0*/  MOV R2, 0x40f0 ;  /* 0x000040f000027802 */ /* 0x000fe40000000f00 */
[----:B---3-5:R-:W-:Y:S05]  /*40e0*/  CALL.REL.NOINC `($__internal_0_$__cuda_sm10x_tcgen05_guardrail_trap_col_being_dealloced_not_returned_by_alloc) ;  /* 0x0000005000d87944 */ /* 0x028fea0003c00000 */
[----:B------:R-:W-:Y:S05]  /*40f0*/  BRA `(.L_x_73) ;  /* 0x0000000000087947 */ /* 0x000fea0003800000 */
.L_x_71:
[----:B------:R-:W-:Y:S02]  /*4100*/  MOV R2, 0x4120 ;  /* 0x0000412000027802 */ /* 0x000fe40000000f00 */
[----:B---3-5:R-:W-:Y:S05]  /*4110*/  CALL.REL.NOINC `($__internal_2_$__cuda_sm10x_tcgen05_guardrail_trap_unallocated_columns_being_dealloced) ;  /* 0x0000005000e47944 */ /* 0x028fea0003c00000 */
.L_x_73:
[----:B------:R-:W-:Y:S01]  /*4120*/  NOP ;  /* 0x0000000000007918 */ /* 0x000fe20000000000 */
[----:B------:R-:W-:Y:S05]  /*4130*/  EXIT ;  /* 0x000000000000794d */ /* 0x000fea0003800000 */
.L_x_55:
[----:B------:R-:W-:-:S09]  /*4140*/  UISETP.NE.OR UP0, UPT, UR17, 0x3, !UP3 ;  /* 0x000000031100788c */ /* 0x000fd2000df05670 */
[----:B------:R-:W-:Y:S05]  /*4150*/  BRA.U UP0, `(.L_x_74) ;  /* 0x0000001100547547 */ /* 0x000fea000b800000 */
[----:B------:R-:W1:Y:S01]  /*4160*/  LDCU UR31, c[0x0][0x370] ;  /* 0x00006e00ff1f77ac */ /* 0x000e620008000800 */
[----:B------:R-:W2:Y:S01]  /*4170*/  LDC.64 R16, c[0x0][0x348] ;  /* 0x0000d200ff107b82 */ /* 0x000ea20000000a00 */
[----:B------:R-:W-:Y:S02]  /*4180*/  HFMA2 R13, -RZ, RZ, 0, 0 ;  /* 0x00000000ff0d7431 */ /* 0x000fe400000001ff */
[----:B------:R-:W-:Y:S01]  /*4190*/  IMAD.MOV.U32 R15, RZ, RZ, 0x1 ;  /* 0x00000001ff0f7424 */ /* 0x000fe200078e00ff */
[----:B------:R-:W1:Y:S01]  /*41a0*/  LDCU.128 UR48, c[0x0][0xb10] ;  /* 0x00016200ff3077ac */ /* 0x000e620008000c00 */
[----:B------:R-:W-:Y:S01]  /*41b0*/  IMAD.MOV.U32 R14, RZ, RZ, RZ ;  /* 0x000000ffff0e7224 */ /* 0x000fe200078e00ff */
[----:B------:R-:W-:Y:S01]  /*41c0*/  MOV R7, 0x1000 ;  /* 0x0000100000077802 */ /* 0x000fe20000000f00 */
[----:B------:R-:W3:Y:S01]  /*41d0*/  LDCU UR30, c[0x0][0x374] ;  /* 0x00006e80ff1e77ac */ /* 0x000ee20008000800 */
[----:B------:R-:W4:Y:S01]  /*41e0*/  LDC.64 R2, c[0x0][0x888] ;  /* 0x00022200ff027b82 */ /* 0x000f220000000a00 */
[----:B------:R-:W3:Y:S01]  /*41f0*/  LDCU UR15, c[0x0][0xb0c] ;  /* 0x00016180ff0f77ac */ /* 0x000ee20008000800 */
[----:B------:R-:W2:Y:S06]  /*4200*/  LDCU UR41, c[0x0][0xb20] ;  /* 0x00016400ff2977ac */ /* 0x000eac0008000800 */
[----:B------:R-:W4:Y:S01]  /*4210*/  LDC.64 R4, c[0x0][0x890] ;  /* 0x00022400ff047b82 */ /* 0x000f220000000a00 */
[----:B------:R-:W2:Y:S01]  /*4220*/  LDCU UR4, c[0x0][0xb30] ;  /* 0x00016600ff0477ac */ /* 0x000ea20008000800 */
[----:B------:R-:W-:Y:S01]  /*4230*/  UMOV UR21, 0x400 ;  /* 0x0000040000157882 */ /* 0x000fe20000000000 */
[----:B-1----:R-:W-:-:S02]  /*4240*/  UIMAD.WIDE.U32 UR6, UR31, UR48, URZ ;  /* 0x000000301f0672a5 */ /* 0x002fc4000f8e00ff */
[----:B---3--:R-:W-:Y:S02]  /*4250*/  UIMAD.WIDE.U32 UR8, UR30, UR51, URZ ;  /* 0x000000331e0872a5 */ /* 0x008fe4000f8e00ff */
[----:B------:R-:W-:Y:S02]  /*4260*/  ULEA UR21, UR47, UR21, 0x18 ;  /* 0x000000152f157291 */ /* 0x000fe4000f8ec0ff */
[----:B------:R-:W-:Y:S02]  /*4270*/  UPLOP3.LUT UP3, UPT, UPT, UPT, UPT, 0x40, 0x4 ;  /* 0x000000000004789c */ /* 0x000fe40003f6e870 */
[----:B------:R-:W-:Y:S01]  /*4280*/  UIADD3 UR37, UPT, UPT, UR21, 0x58, URZ ;  /* 0x0000005815257890 */ /* 0x000fe2000fffe0ff */
[----:B------:R-:W-:Y:S01]  /*4290*/  UMOV UR6, UR7 ;  /* 0x0000000700067c82 */ /* 0x000fe20008000000 */
[----:B------:R-:W-:Y:S01]  /*42a0*/  UMOV UR38, UR9 ;  /* 0x0000000900267c82 */ /* 0x000fe20008000000 */
[----:B------:R-:W-:Y:S02]  /*42b0*/  UISETP.GE.AND UP0, UPT, UR42, 0x1, UPT ;  /* 0x000000012a00788c */ /* 0x000fe4000bf06270 */
[----:B------:R-:W-:Y:S01]  /*42c0*/  UISETP.NE.AND UP4, UPT, UR42, 0x1, UPT ;  /* 0x000000012a00788c */ /* 0x000fe2000bf85270 */
[----:B------:R-:W1:Y:S01]  /*42d0*/  LDCU.64 UR22, c[0x0][0xb28] ;  /* 0x00016500ff1677ac */ /* 0x000e620008000a00 */
[----:B------:R-:W-:-:S02]  /*42e0*/  UISETP.NE.AND UP6, UPT, UR15, 0x1, UPT ;  /* 0x000000010f00788c */ /* 0x000fc4000bfc5270 */
[----:B------:R-:W-:Y:S02]  /*42f0*/  UISETP.NE.AND UP5, UPT, UR50, 0x1, UPT ;  /* 0x000000013200788c */ /* 0x000fe4000bfa5270 */
[----:B------:R-:W-:Y:S02]  /*4300*/  UIADD3 UR33, UPT, UPT, UR21, 0x40, URZ ;  /* 0x0000004015217890 */ /* 0x000fe4000fffe0ff */
[----:B------:R-:W-:Y:S02]  /*4310*/  UIADD3 UR25, UPT, UPT, UR21, 0x48, URZ ;  /* 0x0000004815197890 */ /* 0x000fe4000fffe0ff */
[----:B------:R-:W-:Y:S02]  /*4320*/  UIADD3 UR17, UPT, UPT, UR21, 0x50, URZ ;  /* 0x0000005015117890 */ /* 0x000fe4000fffe0ff */
[----:B------:R-:W-:Y:S02]  /*4330*/  UPRMT UR37, UR47, 0x654, UR37 ;  /* 0x000006542f257896 */ /* 0x000fe40008000025 */
[----:B------:R-:W-:-:S02]  /*4340*/  USHF.R.U32.HI UR39, URZ, UR49, UR6 ;  /* 0x00000031ff277299 */ /* 0x000fc40008011606 */
[----:B--2---:R-:W-:Y:S02]  /*4350*/  USHF.R.U32.HI UR38, URZ, UR41, UR38 ;  /* 0x00000029ff267299 */ /* 0x004fe40008011626 */
[----:B------:R-:W-:-:S11]  /*4360*/  UISETP.NE.AND UP2, UPT, UR4, 0x1, UPT ;  /* 0x000000010400788c */ /* 0x000fd6000bf45270 */
.L_x_85:
[C---:B------:R-:W-:Y:S02]  /*4370*/  LEA R12, R14.reuse, UR21, 0x3 ;  /* 0x000000150e0c7c11 */ /* 0x040fe4000f8e18ff */
[----:B------:R-:W-:Y:S02]  /*4380*/  SHF.L.U32 R0, R13, 0x1f, RZ ;  /* 0x0000001f0d007819 */ /* 0x000fe400000006ff */
[----:B------:R-:W-:Y:S02]  /*4390*/  LEA R8, R14, UR21, 0x4 ;  /* 0x000000150e087c11 */ /* 0x000fe4000f8e20ff */
[----:B--2---:R-:W2:Y:S02]  /*43a0*/  SYNCS.PHASECHK.TRANS64.TRYWAIT P0, [R12+URZ+0x90], R0 ;  /* 0x000090000c0075a7 */ /* 0x004ea400080011ff */
[----:B--2---:R-:W-:Y:S05]  /*43b0*/  @!P0 BRA `(.L_x_75) ;  /* 0x0000004800d48947 */ /* 0x004fea0003800000 */
.L_x_165:
[----:B------:R-:W3:Y:S01]  /*43c0*/  LDS.128 R8, [R8+0x120] ;  /* 0x0001200008087984 */ /* 0x000ee20000000c00 */
[----:B------:R-:W-:Y:S01]  /*43d0*/  UISETP.GE.AND UP0, UPT, UR42, 0x1, UPT ;  /* 0x000000012a00788c */ /* 0x000fe2000bf06270 */
[----:B------:R-:W-:Y:S01]  /*43e0*/  @!PT LDS RZ, [RZ] ;  /* 0x00000000fffff984 */ /* 0x000fe20000000800 */
[----:B------:R-:W-:Y:S01]  /*43f0*/  @!PT LDS RZ, [RZ] ;  /* 0x00000000fffff984 */ /* 0x000fe20000000800 */
[----:B------:R-:W-:Y:S01]  /*4400*/  @!PT LDS RZ, [RZ] ;  /* 0x00000000fffff984 */ /* 0x000fe20000000800 */
[----:B------:R-:W-:Y:S01]  /*4410*/  @!PT LDS RZ, [RZ] ;  /* 0x00000000fffff984 */ /* 0x000fe20000000800 */
[----:B------:R1:W-:Y:S06]  /*4420*/  MEMBAR.ALL.CTA ;  /* 0x0000000000007992 */ /* 0x0003ec0000008000 */
[----:B-1----:R-:W1:Y:S01]  /*4430*/  FENCE.VIEW.ASYNC.S ;  /* 0x00000000000073c6 */ /* 0x002e620000000000 */
[----:B---3--:R-:W-:Y:S11]  /*4440*/  LOP3.LUT P0, RZ, R10, 0x1, RZ, 0xc0, !PT ;  /* 0x000000010aff7812 */ /* 0x008ff6000780c0ff */
[----:B------:R-:W-:Y:S02]  /*4450*/  @!UPT UIADD3 URZ, UPT, UPT, URZ, URZ, URZ ;  /* 0x000000fffffff290 */ /* 0x000fe4000fffe0ff */
[----:B-1----:R-:W-:Y:S01]  /*4460*/  VOTEU.ANY UP1, P0 ;  /* 0x0000000000ff7886 */ /* 0x002fe20000020100 */
[----:B------:R-:W-:Y:S11]  /*4470*/  PLOP3.LUT P0, PT, PT, PT, UP1, 0x80, 0x8 ;  /* 0x000000000008781c */ /* 0x000ff60003f0f018 */
[----:B------:R-:W-:Y:S02]  /*4480*/  @!UPT UIADD3 URZ, UPT, UPT, URZ, URZ, URZ ;  /* 0x000000fffffff290 */ /* 0x000fe4000fffe0ff */
[----:B--2---:R-:W-:Y:S02]  /*4490*/  @P0 SHF.R.U32.HI R0, RZ, 0x10, R9 ;  /* 0x00000010ff000819 */ /* 0x004fe40000011609 */
[----:B------:R-:W-:Y:S02]  /*44a0*/  @P0 MOV R6, R8 ;  /* 0x0000000800060202 */ /* 0x000fe40000000f00 */
[----:B------:R-:W-:Y:S01]  /*44b0*/  @P0 R2UR UR4, R0 ;  /* 0x00000000000402ca */ /* 0x000fe200000e0000 */
[----:B------:R-:W-:Y:S01]  /*44c0*/  VIADD R0, R12, 0xa0 ;  /* 0x000000a00c007836 */ /* 0x000fe20000000000 */
[----:B------:R-:W-:Y:S02]  /*44d0*/  @P0 LOP3.LUT R8, R9, 0xffff, RZ, 0xc0, !PT ;  /* 0x0000ffff09080812 */ /* 0x000fe400078ec0ff */
[----:B------:R-:W-:Y:S02]  /*44e0*/  @P0 R2UR UR6, R6 ;  /* 0x00000000060602ca */ /* 0x000fe400000e0000 */
[----:B------:R-:W-:Y:S02]  /*44f0*/  PRMT R0, RZ, 0x654, R0 ;  /* 0x00000654ff007816 */ /* 0x000fe40000000000 */
[----:B------:R-:W-:Y:S02]  /*4500*/  @P0 R2UR UR5, R8 ;  /* 0x00000000080502ca */ /* 0x000fe400000e0000 */
[----:B------:R1:W-:Y:S03]  /*4510*/  SYNCS.ARRIVE.TRANS64.RED.A1T0 RZ, [R0+URZ], RZ ;  /* 0x000000ff00ff79a7 */ /* 0x0003e600081004ff */
[----:B------:R-:W-:Y:S04]  /*4520*/  @UP1 UMOV UR29, UR4 ;  /* 0x00000004001d1c82 */ /* 0x000fe80008000000 */
[----:B------:R-:W-:Y:S04]  /*4530*/  @UP1 UMOV UR14, UR6 ;  /* 0x00000006000e1c82 */ /* 0x000fe80008000000 */
[----:B------:R-:W-:Y:S01]  /*4540*/  @UP1 UMOV UR13, UR5 ;  /* 0x00000005000d1c82 */ /* 0x000fe20008000000 */
[----:B------:R-:W-:Y:S05]  /*4550*/  BRA.U !UP0, `(.L_x_76) ;  /* 0x0000000108a47547 */ /* 0x000fea000b800000 */
[----:B------:R-:W-:Y:S02]  /*4560*/  UIMAD.WIDE.U32 UR18, UR13, UR51, URZ ;  /* 0x000000330d1272a5 */ /* 0x000fe4000f8e00ff */
[----:B------:R-:W-:Y:S02]  /*4570*/  UIMAD.WIDE.U32 UR26, UR14, UR48, URZ ;  /* 0x000000300e1a72a5 */ /* 0x000fe4000f8e00ff */
[----:B------:R-:W-:Y:S02]  /*4580*/  USEL UR4, UR30, UR38, !UP5 ;  /* 0x000000261e047287 */ /* 0x000fe4000e800000 */
[----:B------:R-:W-:Y:S02]  /*4590*/  USEL UR7, UR31, UR39, !UP6 ;  /* 0x000000271f077287 */ /* 0x000fe4000f000000 */
[----:B------:R-:W-:Y:S02]  /*45a0*/  UIMAD.WIDE.U32 UR8, UR4, UR22, URZ ;  /* 0x00000016040872a5 */ /* 0x000fe4000f8e00ff */
[----:B------:R-:W-:Y:S01]  /*45b0*/  UIMAD.WIDE.U32 UR10, UR7, UR22, URZ ;  /* 0x00000016070a72a5 */ /* 0x000fe2000f8e00ff */
[----:B------:R-:W-:Y:S02]  /*45c0*/  UMOV UR5, UR19 ;  /* 0x0000001300057c82 */ /* 0x000fe40008000000 */
[----:B------:R-:W-:Y:S03]  /*45d0*/  USHF.R.U32.HI UR6, URZ, UR41, UR5 ;  /* 0x00000029ff067299 */ /* 0x000fe60008011605 */
[----:B------:R-:W-:Y:S01]  /*45e0*/  UMOV UR5, UR27 ;  /* 0x0000001b00057c82 */ /* 0x000fe20008000000 */
[----:B------:R-:W-:Y:S02]  /*45f0*/  USEL UR6, UR13, UR6, !UP5 ;  /* 0x000000060d067287 */ /* 0x000fe4000e800000 */
[----:B------:R-:W-:Y:S03]  /*4600*/  USHF.R.U32.HI UR12, URZ, UR49, UR5 ;  /* 0x00000031ff0c7299 */ /* 0x000fe60008011605 */
[----:B------:R-:W-:Y:S02]  /*4610*/  UMOV UR5, UR9 ;  /* 0x0000000900057c82 */ /* 0x000fe40008000000 */
[----:B------:R-:W-:Y:S03]  /*4620*/  @UP4 USHF.R.U32.HI UR4, URZ, UR23, UR5 ;  /* 0x00000017ff044299 */ /* 0x000fe60008011605 */
[----:B------:R-:W-:Y:S01]  /*4630*/  UMOV UR5, UR11 ;  /* 0x0000000b00057c82 */ /* 0x000fe20008000000 */
[----:B------:R-:W-:Y:S02]  /*4640*/  UIMAD UR4, UR42, UR4, URZ ;  /* 0x000000042a0472a4 */ /* 0x000fe4000f8e02ff */
[----:B------:R-:W-:Y:S02]  /*4650*/  @UP4 USHF.R.U32.HI UR7, URZ, UR23, UR5 ;  /* 0x00000017ff074299 */ /* 0x000fe40008011605 */
[----:B------:R-:W-:Y:S02]  /*4660*/  UIMAD.WIDE.U32 UR10, UR6, UR22, URZ ;  /* 0x00000016060a72a5 */ /* 0x000fe4000f8e00ff */
[----:B------:R-:W-:Y:S02]  /*4670*/  USEL UR5, UR14, UR12, !UP6 ;  /* 0x0000000c0e057287 */ /* 0x000fe4000f000000 */
[----:B------:R-:W-:Y:S02]  /*4680*/  UIMAD UR8, UR42, UR7, URZ ;  /* 0x000000072a0872a4 */ /* 0x000fe4000f8e02ff */
[----:B------:R-:W-:Y:S03]  /*4690*/  UISETP.GE.AND UP0, UPT, UR6, UR4, UPT ;  /* 0x000000040600728c */ /* 0x000fe6000bf06270 */
[----:B------:R-:W-:Y:S01]  /*46a0*/  UMOV UR4, UR11 ;  /* 0x0000000b00047c82 */ /* 0x000fe20008000000 */
[----:B------:R-:W-:Y:S02]  /*46b0*/  UISETP.GE.OR UP0, UPT, UR5, UR8, UP0 ;  /* 0x000000080500728c */ /* 0x000fe40008706670 */
[----:B------:R-:W-:Y:S02]  /*46c0*/  USHF.R.U32.HI UR4, URZ, UR23, UR4 ;  /* 0x00000017ff047299 */ /* 0x000fe40008011604 */
[----:B------:R-:W-:Y:S02]  /*46d0*/  UIMAD.WIDE.U32 UR8, UR5, UR22, URZ ;  /* 0x00000016050872a5 */ /* 0x000fe4000f8e00ff */
[----:B------:R-:W-:Y:S04]  /*46e0*/  USEL UR10, UR6, UR4, !UP4 ;  /* 0x00000004060a7287 */ /* 0x000fe8000e000000 */
[----:B------:R-:W-:Y:S01]  /*46f0*/  UIADD3 UR11, UPT, UPT, -UR10, URZ, URZ ;  /* 0x000000ff0a0b7290 */ /* 0x000fe2000fffe1ff */
[----:B------:R-:W-:Y:S02]  /*4700*/  @!UP0 UMOV UR4, UR9 ;  /* 0x0000000900048c82 */ /* 0x000fe40008000000 */
[----:B------:R-:W-:Y:S02]  /*4710*/  @!UP0 USHF.R.U32.HI UR4, URZ, UR23, UR4 ;  /* 0x00000017ff048299 */ /* 0x000fe40008011604 */
[----:B------:R-:W-:Y:S02]  /*4720*/  UIMAD UR8, UR42, UR11, UR6 ;  /* 0x0000000b2a0872a4 */ /* 0x000fe4000f8e0206 */
[----:B------:R-:W-:Y:S04]  /*4730*/  @!UP0 USEL UR4, UR5, UR4, !UP4 ;  /* 0x0000000405048287 */ /* 0x000fe8000e000000 */
[----:B------:R-:W-:Y:S02]  /*4740*/  @!UP0 UIMAD UR8, UR7, UR8, UR4 ;  /* 0x00000008070882a4 */ /* 0x000fe4000f8e0204 */
[----:B------:R-:W-:Y:S02]  /*4750*/  @!UP0 UIADD3 UR9, UPT, UPT, UR10, -UR4, URZ ;  /* 0x800000040a098290 */ /* 0x000fe4000fffe0ff */
[----:B------:R-:W-:Y:S02]  /*4760*/  UIADD3 UR4, UPT, UPT, -UR5, URZ, URZ ;  /* 0x000000ff05047290 */ /* 0x000fe4000fffe1ff */
[----:B------:R-:W-:Y:S02]  /*4770*/  UIADD3 UR7, UPT, UPT, -UR6, URZ, URZ ;  /* 0x000000ff06077290 */ /* 0x000fe4000fffe1ff */
[----:B------:R-:W-:Y:S02]  /*4780*/  @!UP0 UIMAD UR6, UR9, UR42, UR5 ;  /* 0x0000002a090682a4 */ /* 0x000fe4000f8e0205 */
[----:B------:R-:W-:Y:S02]  /*4790*/  UIMAD UR14, UR15, UR4, UR14 ;  /* 0x000000040f0e72a4 */ /* 0x000fe4000f8e020e */
[----:B------:R-:W-:Y:S01]  /*47a0*/  UIMAD UR13, UR50, UR7, UR13 ;  /* 0x00000007320d72a4 */ /* 0x000fe2000f8e020d */
[----:B------:R-:W-:Y:S02]  /*47b0*/  @!UP0 UMOV UR5, UR8 ;  /* 0x0000000800058c82 */ /* 0x000fe40008000000 */
[----:B------:R-:W-:Y:S02]  /*47c0*/  UIMAD UR14, UR5, UR15, UR14 ;  /* 0x0000000f050e72a4 */ /* 0x000fe4000f8e020e */
[----:B------:R-:W-:Y:S11]  /*47d0*/  UIMAD UR13, UR6, UR50, UR13 ;  /* 0x00000032060d72a4 */ /* 0x000ff6000f8e020d */
[----:B------:R-:W-:Y:S01]  /*47e0*/  @!UPT UIADD3 URZ, UPT, UPT, URZ, URZ, URZ ;  /* 0x000000fffffff290 */ /* 0x000fe2000fffe0ff */
.L_x_76:
[----:B------:R-:W2:Y:S01]  /*47f0*/  @!UP2 LDCU.128 UR8, c[0x0][0xb10] ;  /* 0x00016200ff08a7ac */ /* 0x000ea20008000c00 */
[C---:B----4-:R-:W-:Y:S02]  /*4800*/  ISETP.NE.U32.AND P1, PT, R4.reuse, RZ, PT ;  /* 0x000000ff0400720c */ /* 0x050fe40003f25070 */
[----:B------:R-:W-:Y:S02]  /*4810*/  ISETP.NE.U32.AND P0, PT, R4, RZ, PT ;  /* 0x000000ff0400720c */ /* 0x000fe40003f05070 */
[C---:B------:R-:W-:Y:S02]  /*4820*/  ISETP.NE.AND.EX P1, PT, R5.reuse, RZ, PT, P1 ;  /* 0x000000ff0500720c */ /* 0x040fe40003f25310 */
[----:B------:R-:W-:Y:S01]  /*4830*/  ISETP.NE.AND.EX P0, PT, R5, RZ, PT, P0 ;  /* 0x000000ff0500720c */ /* 0x000fe20003f05300 */
[----:B------:R-:W3:Y:S01]  /*4840*/  @!UP2 LDCU UR5, c[0x0][0xb0c] ;  /* 0x00016180ff05a7ac */ /* 0x000ee20008000800 */
[----:B------:R-:W-:Y:S01]  /*4850*/  SHF.L.U32 R9, R15, 0x1f, RZ ;  /* 0x0000001f0f097819 */ /* 0x000fe200000006ff */
[----:B------:R-:W-:Y:S02]  /*4860*/  USHF.L.U32 UR35, UR16, 0x6, URZ ;  /* 0x0000000610237899 */ /* 0x000fe400080006ff */
[----:B------:R-:W-:Y:S02]  /*4870*/  USHF.L.U32 UR34, UR20, 0x7, URZ ;  /* 0x0000000714227899 */ /* 0x000fe400080006ff */
[----:B--2---:R-:W-:Y:S07]  /*4880*/  UIMAD.WIDE.U32 UR6, UR14, UR8, URZ ;  /* 0x000000080e0672a5 */ /* 0x004fee000f8e00ff */
[----:B------:R-:W-:Y:S01]  /*4890*/  @!UP2 UMOV UR4, UR7 ;  /* 0x000000070004ac82 */ /* 0x000fe20008000000 */
[----:B---3--:R-:W-:Y:S02]  /*48a0*/  @!UP2 UISETP.NE.AND UP0, UPT, UR5, 0x1, UPT ;  /* 0x000000010500a88c */ /* 0x008fe4000bf05270 */
[----:B------:R-:W-:Y:S02]  /*48b0*/  @!UP2 USHF.R.U32.HI UR4, URZ, UR9, UR4 ;  /* 0x00000009ff04a299 */ /* 0x000fe40008011604 */
[----:B------:R-:W-:Y:S02]  /*48c0*/  UIMAD.WIDE.U32 UR6, UR13, UR11, URZ ;  /* 0x0000000b0d0672a5 */ /* 0x000fe4000f8e00ff */
[----:B------:R-:W-:Y:S02]  /*48d0*/  @!UP2 USEL UR8, UR14, UR4, !UP0 ;  /* 0x000000040e08a287 */ /* 0x000fe4000c000000 */
[----:B------:R-:W-:Y:S03]  /*48e0*/  @!UP2 UISETP.NE.AND UP0, UPT, UR10, 0x1, UPT ;  /* 0x000000010a00a88c */ /* 0x000fe6000bf05270 */
[----:B------:R-:W-:Y:S02]  /*48f0*/  @!UP2 UMOV UR6, UR7 ;  /* 0x000000070006ac82 */ /* 0x000fe40008000000 */
[----:B------:R-:W2:Y:S02]  /*4900*/  @!UP2 LDCU UR4, c[0x0][0xb20] ;  /* 0x00016400ff04a7ac */ /* 0x000ea40008000800 */
[----:B--2---:R-:W-:Y:S04]  /*4910*/  @!UP2 USHF.R.U32.HI UR6, URZ, UR4, UR6 ;  /* 0x00000004ff06a299 */ /* 0x004fe80008011606 */
[----:B------:R-:W-:Y:S04]  /*4920*/  @!UP2 USEL UR6, UR13, UR6, !UP0 ;  /* 0x000000060d06a287 */ /* 0x000fe8000c000000 */
[----:B------:R-:W-:Y:S02]  /*4930*/  @!UP2 UIADD3 UR4, UPT, UPT, -UR8, UR6, URZ ;  /* 0x000000060804a290 */ /* 0x000fe4000fffe1ff */
[----:B------:R-:W-:Y:S02]  /*4940*/  @!UP2 UIADD3 UR6, UPT, UPT, UR8, -UR6, URZ ;  /* 0x800000060806a290 */ /* 0x000fe4000fffe0ff */
[----:B------:R-:W-:Y:S02]  /*4950*/  @!UP2 UIMAD UR14, UR4, UR5, UR14 ;  /* 0x00000005040ea2a4 */ /* 0x000fe4000f8e020e */
[----:B------:R-:W-:Y:S01]  /*4960*/  @!UP2 UIMAD UR13, UR6, UR10, UR13 ;  /* 0x0000000a060da2a4 */ /* 0x000fe2000f8e020d */
[----:B------:R-:W-:Y:S11]  /*4970*/  BRA.U UP3, `(.L_x_77) ;  /* 0x0000000103107547 */ /* 0x000ff6000b800000 */
[----:B------:R-:W-:Y:S04]  /*4980*/  MOV R6, UR40 ;  /* 0x0000002800067c02 */ /* 0x000fe80008000f00 */
[----:B------:R-:W-:Y:S04]  /*4990*/  SHF.L.U32 R6, R6, 0x1f, RZ ;  /* 0x0000001f06067819 */ /* 0x000fe800000006ff */
[----:B------:R-:W2:Y:S02]  /*49a0*/  SYNCS.PHASECHK.TRANS64.TRYWAIT P2, [UR21+0x88], R6 ;  /* 0x00008806ff0075a7 */ /* 0x000ea40008041115 */
[----:B--2---:R-:W-:Y:S05]  /*49b0*/  @!P2 BRA `(.L_x_78) ;  /* 0x000000440068a947 */ /* 0x004fea0003800000 */
.L_x_77:
[----:B------:R-:W-:Y:S05]  /*49c0*/  @!P1 BRA `(.L_x_79) ;  /* 0x0000000000309947 */ /* 0x000fea0003800000 */
[----:B------:R-:W-:Y:S01]  /*49d0*/  ISETP.NE.U32.AND P1, PT, R2, RZ, PT ;  /* 0x000000ff0200720c */ /* 0x000fe20003f25070 */
[----:B------:R-:W2:Y:S01]  /*49e0*/  LDCU.64 UR4, c[0x0][0x358] ;  /* 0x00006b00ff0477ac */ /* 0x000ea20008000a00 */
[----:B------:R-:W-:Y:S02]  /*49f0*/  IMAD.MOV.U32 R45, RZ, RZ, 0x1 ;  /* 0x00000001ff2d7424 */ /* 0x000fe400078e00ff */
[----:B------:R-:W-:Y:S11]  /*4a00*/  ISETP.NE.AND.EX P1, PT, R3, RZ, PT, P1 ;  /* 0x000000ff0300720c */ /* 0x000ff60003f25310 */
[----:B------:R-:W-:Y:S02]  /*4a10*/  @!UPT UIADD3 URZ, UPT, UPT, URZ, URZ, URZ ;  /* 0x000000fffffff290 */ /* 0x000fe4000fffe0ff */
[----:B------:R-:W3:Y:S01]  /*4a20*/  @P1 LDC.64 R10, c[0x0][0x888] ;  /* 0x00022200ff0a1b82 */ /* 0x000ee20000000a00 */
[----:B-1----:R-:W-:Y:S04]  /*4a30*/  @P1 IMAD R0, R4, UR36, RZ ;  /* 0x0000002404001c24 */ /* 0x002fe8000f8e02ff */
[----:B---3--:R-:W-:Y:S04]  /*4a40*/  @P1 IMAD.WIDE R10, R0, 0x4, R10 ;  /* 0x00000004000a1825 */ /* 0x008fe800078e020a */
[----:B------:R-:W-:Y:S01]  /*4a50*/  HFMA2 R0, -RZ, RZ, 0, 5.9604644775390625e-08 ;  /* 0x00000001ff007431 */ /* 0x000fe200000001ff */
[----:B--2--5:R2:W5:Y:S04]  /*4a60*/  @P1 LDG.E R27, desc[UR4][R10.64] ;  /* 0x000000040a1b1981 */ /* 0x024568000c1e1900 */
[----:B------:R-:W-:Y:S01]  /*4a70*/  @!P1 PRMT R45, R0, 0x7610, R45 ;  /* 0x00007610002d9816 */ /* 0x000fe2000000002d */
[----:B--2---:R-:W3:Y:S06]  /*4a80*/  @!P1 LDC R27, c[0x0][0x880] ;  /* 0x00022000ff1b9b82 */ /* 0x004eec0000000800 */
.L_x_79:
[----:B---3-5:R-:W-:Y:S01]  /*4a90*/  @!P0 FSETP.EQ.AND P1, PT, R27, RZ, PT ;  /* 0x000000ff1b00820b */ /* 0x028fe20003f22000 */
[----:B------:R-:W-:Y:S01]  /*4aa0*/  @!UPT UIADD3 URZ, UPT, UPT, URZ, URZ, URZ ;  /* 0x000000fffffff290 */ /* 0x000fe2000fffe0ff */
[----:B------:R-:W-:Y:S11]  /*4ab0*/  @!P0 BRA `(.L_x_80) ;  /* 0x0000000000188947 */ /* 0x000ff60003800000 */
[----:B------:R-:W-:Y:S02]  /*4ac0*/  LOP3.LUT P0, RZ, R45, 0xff, RZ, 0xc0, !PT ;  /* 0x000000ff2dff7812 */ /* 0x000fe4000780c0ff */
[----:B------:R-:W-:Y:S04]  /*4ad0*/  ISETP.NE.U32.AND P1, PT, R2, RZ, PT ;  /* 0x000000ff0200720c */ /* 0x000fe80003f25070 */
[----:B------:R-:W-:Y:S04]  /*4ae0*/  ISETP.NE.AND.EX P1, PT, R3, RZ, PT, P1 ;  /* 0x000000ff0300720c */ /* 0x000fe80003f25310 */
[----:B------:R-:W-:Y:S03]  /*4af0*/  PLOP3.LUT P1, PT, P1, PT, PT, 0x8, 0x80 ;  /* 0x000000000080781c */ /* 0x000fe60000f2e170 */
[----:B------:R-:W-:Y:S11]  /*4b00*/  @P0 FSETP.EQ.AND P1, PT, R27, RZ, PT ;  /* 0x000000ff1b00020b */ /* 0x000ff60003f22000 */
[----:B------:R-:W-:Y:S02]  /*4b10*/  @!UPT UIADD3 URZ, UPT, UPT, URZ, URZ, URZ ;  /* 0x000000fffffff290 */ /* 0x000fe4000fffe0ff */
.L_x_80:
[----:B------:R-:W2:Y:S01]  /*4b20*/  SYNCS.PHASECHK.TRANS64.TRYWAIT P2, [UR21+0x60], R9 ;  /* 0x00006009ff0075a7 */ /* 0x000ea20008041115 */
[----:B------:R-:W-:Y:S04]  /*4b30*/  ELECT P0, URZ, PT ;  /* 0x0000000000ff782f */ /* 0x000fe80003800000 */
[----:B------:R-:W-:Y:S11]  /*4b40*/  PLOP3.LUT P1, PT, P1, P0, PT, 0xf2, 0x2f ;  /* 0x00000000002f781c */ /* 0x000ff60000f21e72 */
[----:B------:R-:W-:Y:S02]  /*4b50*/  @!UPT UIADD3 URZ, UPT, UPT, URZ, URZ, URZ ;  /* 0x000000fffffff290 */ /* 0x000fe4000fffe0ff */
[----:B------:R-:W-:Y:S05]  /*4b60*/  @!P1 IADD3 R8, P0, PT, R16, 0x580, RZ ;  /* 0x0000058010089810 */ /* 0x000fea0007f1e0ff */
[----:B-1----:R-:W-:Y:S01]  /*4b70*/  @!P1 IMAD.X R6, RZ, RZ, R17, P0 ;  /* 0x000000ffff069224 */ /* 0x002fe200000e0611 */
[----:B--2---:R-:W-:Y:S07]  /*4b80*/  @!P2 BRA `(.L_x_81) ;  /* 0x00000044000ca947 */ /* 0x004fee0003800000 */
.L_x_168:
[----:B------:R-:W-:Y:S01]  /*4b90*/  @!P1 R2UR UR5, R8 ;  /* 0x00000000080592ca */ /* 0x000fe200000e0000 */
[----:B------:R-:W-:Y:S01]  /*4ba0*/  VOTEU.ALL UP0, P1 ;  /* 0x0000000000ff7886 */ /* 0x000fe20000800000 */
[----:B------:R-:W-:Y:S01]  /*4bb0*/  @!P1 R2UR UR4, R6 ;  /* 0x00000000060492ca */ /* 0x000fe200000e0000 */
[----:B-1----:R-:W-:Y:S01]  /*4bc0*/  @!P1 IMAD.MOV.U32 R0, RZ, RZ, 0x1000 ;  /* 0x00001000ff009424 */ /* 0x002fe200078e00ff */
[----:B------:R-:W-:Y:S01]  /*4bd0*/  UMOV UR8, 0x0 ;  /* 0x0000000000087882 */ /* 0x000fe20000000000 */
[----:B------:R-:W-:Y:S01]  /*4be0*/  UMOV UR9, 0x10000000 ;  /* 0x1000000000097882 */ /* 0x000fe20000000000 */
[----:B------:R-:W-:Y:S01]  /*4bf0*/  @!UP0 UIADD3 UR32, UPT, UPT, UR21, 0x200, URZ ;  /* 0x0000020015208890 */ /* 0x000fe2000fffe0ff */
[----:B------:R-:W-:Y:S01]  /*4c00*/  @!P1 IADD3 R8, P0, PT, R16, 0x580, RZ ;  /* 0x0000058010089810 */ /* 0x000fe20007f1e0ff */
[----:B------:R-:W-:Y:S01]  /*4c10*/  VOTEU.ALL UP0, P1 ;  /* 0x0000000000ff7886 */ /* 0x000fe20000800000 */
[----:B------:R-:W-:Y:S03]  /*4c20*/  UPRMT UR6, UR47, 0x654, UR33 ;  /* 0x000006542f067896 */ /* 0x000fe60008000021 */
[----:B------:R-:W-:Y:S02]  /*4c30*/  @!P1 IMAD.X R6, RZ, RZ, R17, P0 ;  /* 0x000000ffff069224 */ /* 0x000fe400000e0611 */
[----:B------:R-:W-:Y:S02]  /*4c40*/  IMAD.U32 R10, RZ, RZ, UR5 ;  /* 0x00000005ff0a7e24 */ /* 0x000fe4000f8e00ff */
[----:B------:R-:W-:Y:S03]  /*4c50*/  IMAD.U32 R11, RZ, RZ, UR4 ;  /* 0x00000004ff0b7e24 */ /* 0x000fe6000f8e00ff */
[----:B------:R-:W-:Y:S02]  /*4c60*/  @!P1 R2UR UR4, R10 ;  /* 0x000000000a0492ca */ /* 0x000fe400000e0000 */
[----:B------:R-:W-:Y:S11]  /*4c70*/  @!P1 R2UR UR5, R11 ;  /* 0x000000000b0592ca */ /* 0x000ff600000e0000 */
[----:B------:R-:W-:Y:S02]  /*4c80*/  @!UPT UIADD3 URZ, UPT, UPT, URZ, URZ, URZ ;  /* 0x000000fffffff290 */ /* 0x000fe4000fffe0ff */
[----:B------:R1:W-:Y:S01]  /*4c90*/  @!UP0 UTMALDG.3D [UR32], [UR4], desc[UR8] ;  /* 0x00000820040085b4 */ /* 0x0003e20008011000 */
[----:B------:R1:W-:Y:S01]  /*4ca0*/  @!P1 SYNCS.ARRIVE.TRANS64.RED.A0TR RZ, [UR21+0x40], R0 ;  /* 0x00004000ffff99a7 */ /* 0x0003e20008300415 */
[----:B------:R-:W-:Y:S01]  /*4cb0*/  SYNCS.ARRIVE.TRANS64.RED.A1T0 RZ, [UR6], RZ ;  /* 0x000000ffffff79a7 */ /* 0x000fe20008100406 */
[----:B------:R-:W2:Y:S02]  /*4cc0*/  SYNCS.PHASECHK.TRANS64.TRYWAIT P2, [UR21+0x68], R9 ;  /* 0x00006809ff0075a7 */ /* 0x000ea40008041115 */
[----:B-12---:R-:W-:Y:S05]  /*4cd0*/  @!P2 BRA `(.L_x_82) ;  /* 0x0000004000d0a947 */ /* 0x006fea0003800000 */
.L_x_170:
        /* <DEDUP_REMOVED lines=8> */
[----:B------:R-:W-:Y:S01]  /*4d60*/  @!UP0 UIADD3 UR24, UPT, UPT, UR21, 0x1200, URZ ;  /* 0x0000120015188890 */ /* 0x000fe2000fffe0ff */
[----:B------:R-:W-:Y:S01]  /*4d70*/  VOTEU.ALL UP0, P1 ;  /* 0x0000000000ff7886 */ /* 0x000fe20000800000 */
[----:B------:R-:W-:Y:S01]  /*4d80*/  UMOV UR27, UR35 ;  /* 0x00000023001b7c82 */ /* 0x000fe20008000000 */
[----:B------:R-:W-:Y:S02]  /*4d90*/  UMOV UR28, UR36 ;  /* 0x00000024001c7c82 */ /* 0x000fe40008000000 */
[----:B------:R-:W-:Y:S01]  /*4da0*/  IMAD.U32 R10, RZ, RZ, UR5 ;  /* 0x00000005ff0a7e24 */ /* 0x000fe2000f8e00ff */
[----:B------:R-:W-:Y:S01]  /*4db0*/  UPRMT UR6, UR47, 0x654, UR25 ;  /* 0x000006542f067896 */ /* 0x000fe20008000019 */
[----:B------:R-:W-:Y:S02]  /*4dc0*/  IMAD.U32 R11, RZ, RZ, UR4 ;  /* 0x00000004ff0b7e24 */ /* 0x000fe4000f8e00ff */
[----:B------:R-:W-:Y:S01]  /*4dd0*/  @!P1 IMAD.X R6, RZ, RZ, R17, P0 ;  /* 0x000000ffff069224 */ /* 0x000fe200000e0611 */
        /* <DEDUP_REMOVED lines=8> */
.L_x_172:
[----:B------:R-:W-:Y:S01]  /*4e60*/  @!P1 R2UR UR5, R8 ;  /* 0x00000000080592ca */ /* 0x000fe200000e0000 */
[----:B------:R-:W-:Y:S01]  /*4e70*/  VOTEU.ALL UP0, P1 ;  /* 0x0000000000ff7886 */ /* 0x000fe20000800000 */
[----:B------:R-:W-:Y:S01]  /*4e80*/  @!P1 R2UR UR4, R6 ;  /* 0x00000000060492ca */ /* 0x000fe200000e0000 */
[----:B-1----:R-:W-:Y:S01]  /*4e90*/  @!P1 IMAD.MOV.U32 R0, RZ, RZ, 0x1000 ;  /* 0x00001000ff009424 */ /* 0x002fe200078e00ff */
[----:B------:R-:W-:Y:S01]  /*4ea0*/  UMOV UR8, 0x0 ;  /* 0x0000000000087882 */ /* 0x000fe20000000000 */
[----:B------:R-:W-:Y:S01]  /*4eb0*/  UMOV UR9, 0x10000000 ;  /* 0x1000000000097882 */ /* 0x000fe20000000000 */
[----:B------:R-:W-:Y:S01]  /*4ec0*/  @!UP0 UIADD3 UR18, UPT, UPT, UR34, 0x40, URZ ;  /* 0x0000004022128890 */ /* 0x000fe2000fffe0ff */
[----:B------:R-:W-:Y:S01]  /*4ed0*/  VIADD R14, R14, 0x1 ;  /* 0x000000010e0e7836 */ /* 0x000fe20000000000 */
[----:B------:R-:W-:Y:S01]  /*4ee0*/  @!UP0 UIADD3 UR16, UPT, UPT, UR21, 0x2200, URZ ;  /* 0x0000220015108890 */ /* 0x000fe2000fffe0ff */
[----:B------:R-:W-:Y:S01]  /*4ef0*/  VOTEU.ALL UP0, P1 ;  /* 0x0000000000ff7886 */ /* 0x000fe20000800000 */
[----:B------:R-:W-:Y:S01]  /*4f00*/  UMOV UR19, UR35 ;  /* 0x0000002300137c82 */ /* 0x000fe20008000000 */
[----:B------:R-:W-:Y:S02]  /*4f10*/  UMOV UR20, UR36 ;  /* 0x0000002400147c82 */ /* 0x000fe40008000000 */
[----:B------:R-:W-:Y:S01]  /*4f20*/  IMAD.U32 R10, RZ, RZ, UR5 ;  /* 0x00000005ff0a7e24 */ /* 0x000fe2000f8e00ff */
[----:B------:R-:W-:Y:S01]  /*4f30*/  UPRMT UR6, UR47, 0x654, UR17 ;  /* 0x000006542f067896 */ /* 0x000fe20008000011 */
        /* <DEDUP_REMOVED lines=9> */
.L_x_174:
[----:B------:R-:W-:Y:S01]  /*4fd0*/  @!P1 IADD3 R6, P0, PT, R16, 0x580, RZ ;  /* 0x0000058010069810 */ /* 0x000fe20007f1e0ff */
[----:B------:R-:W-:Y:S01]  /*4fe0*/  VOTEU.ALL UP0, P1 ;  /* 0x0000000000ff7886 */ /* 0x000fe20000800000 */
[----:B------:R-:W-:Y:S01]  /*4ff0*/  UMOV UR6, 0x0 ;  /* 0x0000000000067882 */ /* 0x000fe20000000000 */
[----:B------:R-:W-:Y:S01]  /*5000*/  UMOV UR7, 0x10000000 ;  /* 0x1000000000077882 */ /* 0x000fe20000000000 */
[----:B------:R-:W-:Y:S01]  /*5010*/  @!P1 R2UR UR5, R6 ;  /* 0x00000000060592ca */ /* 0x000fe200000e0000 */
[----:B-1----:R-:W-:Y:S01]  /*5020*/  @!P1 IMAD.X R0, RZ, RZ, R17, P0 ;  /* 0x000000ffff009224 */ /* 0x002fe200000e0611 */
[----:B------:R-:W-:Y:S01]  /*5030*/  @!UP0 UIADD3 UR10, UPT, UPT, UR34, 0x60, URZ ;  /* 0x00000060220a8890 */ /* 0x000fe2000fffe0ff */
[----:B------:R-:W-:Y:S01]  /*5040*/  R2UR UR16, R47 ;  /* 0x000000002f1072ca */ /* 0x000fe200000e0000 */
[----:B------:R-:W-:Y:S01]  /*5050*/  @!UP0 UIADD3 UR8, UPT, UPT, UR21, 0x3200, URZ ;  /* 0x0000320015088890 */ /* 0x000fe2000fffe0ff */
[----:B------:R-:W-:Y:S01]  /*5060*/  ISETP.NE.AND P0, PT, R14, 0x2, PT ;  /* 0x000000020e00780c */ /* 0x000fe20003f05270 */
[----:B------:R-:W-:Y:S01]  /*5070*/  @!UP0 UIADD3 UR9, UPT, UPT, UR21, 0x58, URZ ;  /* 0x0000005815098890 */ /* 0x000fe2000fffe0ff */
[----:B------:R-:W-:Y:S01]  /*5080*/  @!P1 R2UR UR4, R0 ;  /* 0x00000000000492ca */ /* 0x000fe200000e0000 */
[----:B------:R-:W-:Y:S01]  /*5090*/  VOTEU.ALL UP0, P1 ;  /* 0x0000000000ff7886 */ /* 0x000fe20000800000 */
[----:B------:R-:W-:Y:S01]  /*50a0*/  UMOV UR11, UR35 ;  /* 0x00000023000b7c82 */ /* 0x000fe20008000000 */
[----:B------:R-:W-:Y:S01]  /*50b0*/  UMOV UR12, UR36 ;  /* 0x00000024000c7c82 */ /* 0x000fe20008000000 */
[----:B------:R-:W-:Y:S01]  /*50c0*/  SEL R0, RZ, 0x1, P0 ;  /* 0x00000001ff007807 */ /* 0x000fe20000000000 */
[----:B------:R-:W-:Y:S01]  /*50d0*/  UIADD3 UR20, UPT, UPT, UR13, UR63, URZ ;  /* 0x0000003f0d147290 */ /* 0x000fe2000fffe0ff */
[----:B------:R-:W-:Y:S01]  /*50e0*/  IMAD.U32 R8, RZ, RZ, UR5 ;  /* 0x00000005ff087e24 */ /* 0x000fe2000f8e00ff */
[----:B------:R-:W-:Y:S01]  /*50f0*/  LOP3.LUT R15, R15, 0x1, RZ, 0x3c, !PT ;  /* 0x000000010f0f7812 */ /* 0x000fe200078e3cff */
[----:B------:R-:W-:Y:S01]  /*5100*/  UPLOP3.LUT UP3, UPT, UPT, UPT, UPT, 0x80, 0x8 ;  /* 0x000000000008789c */ /* 0x000fe20003f6f070 */
[----:B------:R-:W-:Y:S01]  /*5110*/  LOP3.LUT R13, R13, R0, RZ, 0x3c, !PT ;  /* 0x000000000d0d7212 */ /* 0x000fe200078e3cff */
[----:B------:R-:W-:Y:S01]  /*5120*/  UIADD3 UR16, UPT, UPT, UR14, UR16, URZ ;  /* 0x000000100e107290 */ /* 0x000fe2000fffe0ff */
[----:B------:R-:W-:Y:S01]  /*5130*/  SEL R14, R14, RZ, P0 ;  /* 0x000000ff0e0e7207 */ /* 0x000fe20000000000 */
[----:B------:R-:W-:Y:S01]  /*5140*/  UMOV UR36, UR29 ;  /* 0x0000001d00247c82 */ /* 0x000fe20008000000 */
[----:B------:R-:W-:Y:S01]  /*5150*/  IMAD.U32 R9, RZ, RZ, UR4 ;  /* 0x00000004ff097e24 */ /* 0x000fe2000f8e00ff */
[----:B------:R-:W-:Y:S04]  /*5160*/  @!P1 R2UR UR4, R8 ;  /* 0x00000000080492ca */ /* 0x000fe800000e0000 */
[----:B------:R-:W-:Y:S11]  /*5170*/  @!P1 R2UR UR5, R9 ;  /* 0x00000000090592ca */ /* 0x000ff600000e0000 */
[----:B------:R-:W-:Y:S02]  /*5180*/  @!UPT UIADD3 URZ, UPT, UPT, URZ, URZ, URZ ;  /* 0x000000fffffff290 */ /* 0x000fe4000fffe0ff */
[----:B------:R2:W-:Y:S01]  /*5190*/  @!UP0 UTMALDG.3D [UR8], [UR4], desc[UR6] ;  /* 0x00000608040085b4 */ /* 0x0005e20008011000 */
[----:B------:R2:W-:Y:S01]  /*51a0*/  @!P1 SYNCS.ARRIVE.TRANS64.RED.A0TR RZ, [UR21+0x58], R7 ;  /* 0x00005807ffff99a7 */ /* 0x0005e20008300415 */
[----:B------:R-:W-:Y:S01]  /*51b0*/  SYNCS.ARRIVE.TRANS64.RED.A1T0 RZ, [UR37], RZ ;  /* 0x000000ffffff79a7 */ /* 0x000fe20008100425 */
[----:B------:R-:W-:Y:S05]  /*51c0*/  BRA.U UP1, `(.L_x_85) ;  /* 0xfffffff101687547 */ /* 0x000fea000b83ffff */
[----:B------:R-:W-:-:S04]  /*51d0*/  SHF.L.U32 R2, R15, 0x1f, RZ ;  /* 0x0000001f0f027819 */ /* 0x000fc800000006ff */
[----:B------:R-:W1:Y:S02]  /*51e0*/  SYNCS.PHASECHK.TRANS64.TRYWAIT P0, [UR21+0x60], R2 ;  /* 0x00006002ff0075a7 */ /* 0x000e640008001115 */
[----:B-1----:R-:W-:Y:S05]  /*51f0*/  @!P0 BRA `(.L_x_86) ;  /* 0x0000003c00d08947 */ /* 0x002fea0003800000 */
.L_x_176:
[----:B------:R-:W3:Y:S02]  /*5200*/  SYNCS.PHASECHK.TRANS64.TRYWAIT P0, [UR21+0x68], R2 ;  /* 0x00006802ff0075a7 */ /* 0x000ee40008001115 */
[----:B---3--:R-:W-:Y:S05]  /*5210*/  @!P0 BRA `(.L_x_87) ;  /* 0x0000003c00e08947 */ /* 0x008fea0003800000 */
.L_x_178:
[----:B------:R-:W3:Y:S02]  /*5220*/  SYNCS.PHASECHK.TRANS64.TRYWAIT P0, [UR21+0x70], R2 ;  /* 0x00007002ff0075a7 */ /* 0x000ee40008001115 */
[----:B---3--:R-:W-:Y:S05]  /*5230*/  @!P0 BRA `(.L_x_88) ;  /* 0x0000003c00f08947 */ /* 0x008fea0003800000 */
.L_x_180:
[----:B-1----:R-:W-:-:S07]  /*5240*/  MOV R0, UR21 ;  /* 0x0000001500007c02 */ /* 0x002fce0008000f00 */
.L_x_89:
[----:B-1----:R-:W-:-:S04]  /*5250*/  SHF.L.U32 R2, R15, 0x1f, RZ ;  /* 0x0000001f0f027819 */ /* 0x002fc800000006ff */
[----:B------:R1:W3:Y:S03]  /*5260*/  SYNCS.PHASECHK.TRANS64.TRYWAIT P0, [R0+URZ+0x78], R2 ;  /* 0x00007802000075a7 */ /* 0x0002e600080011ff */
[----:B---3--:R-:W-:Y:S05]  /*5270*/  @!P0 NANOSLEEP.SYNCS 0x989680 ;  /* 0x009896800000895d */ /* 0x008fea0003900000 */
[----:B------:R-:W3:Y:S02]  /*5280*/  @!P0 SYNCS.PHASECHK.TRANS64 P0, [R0+URZ+0x78], R2 ;  /* 0x00007802000085a7 */ /* 0x000ee400080010ff */
[----:B--23--:R-:W-:Y:S05]  /*5290*/  @P0 EXIT ;  /* 0x000000000000094d */ /* 0x00cfea0003800000 */
[----:B------:R-:W-:Y:S05]  /*52a0*/  BRA `(.L_x_89) ;  /* 0xfffffffc00e87947 */ /* 0x000fea000383ffff */
.L_x_74:
[----:B------:R-:W-:-:S06]  /*52b0*/  UISETP.GE.AND UP0, UPT, UR17, 0x4, UPT ;  /* 0x000000041100788c */ /* 0x000fcc000bf06270 */
[----:B------:R-:W-:-:S13]  /*52c0*/  PLOP3.LUT P0, PT, PT, PT, UP0, 0x80, 0x8 ;  /* 0x000000000008781c */ /* 0x000fda0003f0f008 */
[----:B------:R-:W-:Y:S05]  /*52d0*/  @!P0 EXIT ;  /* 0x000000000000894d */ /* 0x000fea0003800000 */
[----:B------:R-:W-:Y:S01]  /*52e0*/  BAR.SYNC.DEFER_BLOCKING 0x6, 0xa0 ;  /* 0x0182800000007b1d */ /* 0x000fe20000010000 */
[C---:B------:R-:W-:Y:S01]  /*52f0*/  IMAD.SHL.U32 R3, R56.reuse, 0x20, RZ ;  /* 0x0000002038037824 */ /* 0x040fe200078e00ff */
[C---:B------:R-:W-:Y:S01]  /*5300*/  LOP3.LUT P0, RZ, R56.reuse, 0x4, RZ, 0xc0, !PT ;  /* 0x0000000438ff7812 */ /* 0x040fe2000780c0ff */
[C---:B------:R-:W-:Y:S01]  /*5310*/  IMAD.SHL.U32 R2, R56.reuse, 0x10, RZ ;  /* 0x0000001038027824 */ /* 0x040fe200078e00ff */
[----:B------:R-:W-:Y:S01]  /*5320*/  CS2R R52, SRZ ;  /* 0x0000000000347805 */ /* 0x000fe2000001ff00 */
[C---:B------:R-:W-:Y:S01]  /*5330*/  IMAD.SHL.U32 R44, R56.reuse, 0x4, RZ ;  /* 0x00000004382c7824 */ /* 0x040fe200078e00ff */
[----:B------:R-:W-:Y:S01]  /*5340*/  UMOV UR44, 0x400 ;  /* 0x00000400002c7882 */ /* 0x000fe20000000000 */
[----:B------:R-:W1:Y:S01]  /*5350*/  LDCU.64 UR4, c[0x0][0x890] ;  /* 0x00011200ff0477ac */ /* 0x000e620008000a00 */
[----:B------:R-:W2:Y:S01]  /*5360*/  LDC.64 R42, c[0x0][0x8b0] ;  /* 0x00022c00ff2a7b82 */ /* 0x000ea20000000a00 */
[----:B------:R-:W-:Y:S01]  /*5370*/  LOP3.LUT R6, R3, 0xc0, RZ, 0xc0, !PT ;  /* 0x000000c003067812 */ /* 0x000fe200078ec0ff */
[----:B------:R-:W-:Y:S01]  /*5380*/  IMAD.U32 R23, R56, 0x10000, RZ ;  /* 0x0001000038177824 */ /* 0x000fe200078e00ff */
[----:B------:R-:W-:Y:S01]  /*5390*/  ULEA UR44, UR47, UR44, 0x18 ;  /* 0x0000002c2f2c7291 */ /* 0x000fe2000f8ec0ff */
[----:B------:R-:W-:Y:S01]  /*53a0*/  LOP3.LUT R2, R2, 0x600, RZ, 0xc0, !PT ;  /* 0x0000060002027812 */ /* 0x000fe200078ec0ff */
[----:B------:R-:W-:Y:S01]  /*53b0*/  IMAD.MOV.U32 R55, RZ, RZ, 0x20 ;  /* 0x00000020ff377424 */ /* 0x000fe200078e00ff */
[----:B------:R-:W-:Y:S01]  /*53c0*/  LOP3.LUT R44, R6, 0x18, R44, 0xf8, !PT ;  /* 0x00000018062c7812 */ /* 0x000fe200078ef82c */
[----:B------:R-:W-:Y:S01]  /*53d0*/  IMAD.MOV.U32 R54, RZ, RZ, 0x1 ;  /* 0x00000001ff367424 */ /* 0x000fe200078e00ff */
[----:B------:R-:W3:Y:S01]  /*53e0*/  LDC.64 R40, c[0x0][0x8a8] ;  /* 0x00022a00ff287b82 */ /* 0x000ee20000000a00 */
[----:B------:R-:W-:Y:S01]  /*53f0*/  SHF.R.U32.HI R6, RZ, 0x1, R56 ;  /* 0x00000001ff067819 */ /* 0x000fe20000011638 */
[----:B------:R-:W-:Y:S01]  /*5400*/  IMAD.MOV.U32 R22, RZ, RZ, RZ ;  /* 0x000000ffff167224 */ /* 0x000fe200078e00ff */
[--C-:B------:R-:W-:Y:S01]  /*5410*/  LOP3.LUT R2, R2, 0x20, R3.reuse, 0xf8, !PT ;  /* 0x0000002002027812 */ /* 0x100fe200078ef803 */
[----:B------:R-:W-:Y:S01]  /*5420*/  IMAD.MOV.U32 R51, RZ, RZ, RZ ;  /* 0x000000ffff337224 */ /* 0x000fe200078e00ff */
[----:B------:R-:W-:Y:S01]  /*5430*/  LOP3.LUT R23, R23, 0x600000, RZ, 0xc0, !PT ;  /* 0x0060000017177812 */ /* 0x000fe200078ec0ff */
[----:B------:R-:W4:Y:S01]  /*5440*/  LDCU UR60, c[0x0][0x370] ;  /* 0x00006e00ff3c77ac */ /* 0x000f220008000800 */
[----:B------:R-:W-:Y:S01]  /*5450*/  LOP3.LUT R44, R44, 0x8, R6, 0x78, !PT ;  /* 0x000000082c2c7812 */ /* 0x000fe200078e7806 */
[----:B------:R-:W4:Y:S01]  /*5460*/  LDS R0, [UR44+0x140] ;  /* 0x0001402cff007984 */ /* 0x000f220008000800 */
[----:B-1----:R-:W-:Y:S01]  /*5470*/  IMAD.U32 R58, RZ, RZ, UR4 ;  /* 0x00000004ff3a7e24 */ /* 0x002fe2000f8e00ff */
[----:B------:R-:W-:Y:S01]  /*5480*/  UIADD3 UR4, UPT, UPT, UR44, 0x200, URZ ;  /* 0x000002002c047890 */ /* 0x000fe2000fffe0ff */
[----:B------:R-:W-:Y:S01]  /*5490*/  LOP3.LUT R2, R2, 0x100, R3, 0xf8, !PT ;  /* 0x0000010002027812 */ /* 0x000fe200078ef803 */
[----:B------:R-:W-:Y:S01]  /*54a0*/  IMAD.U32 R57, RZ, RZ, UR5 ;  /* 0x00000005ff397e24 */ /* 0x000fe2000f8e00ff */
[----:B------:R-:W-:Y:S01]  /*54b0*/  LOP3.LUT R56, R56, 0x60, RZ, 0xc0, !PT ;  /* 0x0000006038387812 */ /* 0x000fe200078ec0ff */
[----:B------:R-:W1:Y:S01]  /*54c0*/  LDCU UR43, c[0x0][0xb0c] ;  /* 0x00016180ff2b77ac */ /* 0x000e620008000800 */
[----:B------:R-:W-:Y:S01]  /*54d0*/  LOP3.LUT R44, R2, R44, RZ, 0xfc, !PT ;  /* 0x0000002c022c7212 */ /* 0x000fe200078efcff */
[----:B------:R-:W-:Y:S01]  /*54e0*/  IMAD.U32 R49, RZ, RZ, UR4 ;  /* 0x00000004ff317e24 */ /* 0x000fe2000f8e00ff */
[----:B------:R-:W-:Y:S01]  /*54f0*/  SEL R55, R55, 0xffffffe0, !P0 ;  /* 0xffffffe037377807 */ /* 0x000fe20004000000 */
[----:B------:R-:W1:Y:S01]  /*5500*/  LDCU UR39, c[0x0][0xb30] ;  /* 0x00016600ff2777ac */ /* 0x000e620008000800 */
[----:B------:R-:W1:Y:S01]  /*5510*/  LDCU.64 UR54, c[0x0][0x888] ;  /* 0x00011100ff3677ac */ /* 0x000e620008000a00 */
[----:B------:R-:W1:Y:S01]  /*5520*/  LDCU.64 UR40, c[0x0][0xb28] ;  /* 0x00016500ff2877ac */ /* 0x000e620008000a00 */
[----:B------:R-:W1:Y:S01]  /*5530*/  LDCU.128 UR56, c[0x0][0xb10] ;  /* 0x00016200ff3877ac */ /* 0x000e620008000c00 */
[----:B------:R-:W1:Y:S01]  /*5540*/  LDCU UR53, c[0x0][0x374] ;  /* 0x00006e80ff3577ac */ /* 0x000e620008000800 */
[----:B------:R-:W-:Y:S01]  /*5550*/  UMOV UR52, URZ ;  /* 0x000000ff00347c82 */ /* 0x000fe20008000000 */
[----:B------:R-:W-:Y:S01]  /*5560*/  UMOV UR46, URZ ;  /* 0x000000ff002e7c82 */ /* 0x000fe20008000000 */
[----:B-1234-:R-:W-:-:S07]  /*5570*/  IMAD.IADD R23, R0, 0x1, R23 ;  /* 0x0000000100177824 */ /* 0x01efce00078e0217 */
.L_x_133:
[C---:B------:R-:W-:Y:S02]  /*5580*/  LEA R3, R51.reuse, UR44, 0x3 ;  /* 0x0000002c33037c11 */ /* 0x040fe4000f8e18ff */
[----:B------:R-:W-:Y:S02]  /*5590*/  SHF.L.U32 R0, R52, 0x1f, RZ ;  /* 0x0000001f34007819 */ /* 0x000fe400000006ff */
[----:B-1----:R-:W-:Y:S02]  /*55a0*/  LEA R4, R51, UR44, 0x4 ;  /* 0x0000002c33047c11 */ /* 0x002fe4000f8e20ff */
[----:B------:R-:W1:Y:S02]  /*55b0*/  SYNCS.PHASECHK.TRANS64.TRYWAIT P0, [R3+URZ+0x90], R0 ;  /* 0x00009000030075a7 */ /* 0x000e6400080011ff */
[----:B-12---:R-:W-:Y:S05]  /*55c0*/  @!P0 BRA `(.L_x_90) ;  /* 0x0000003c00248947 */ /* 0x006fea0003800000 */
.L_x_181:
        /* <DEDUP_REMOVED lines=8> */
[----:B--2---:R-:W-:Y:S11]  /*5650*/  LOP3.LUT P0, RZ, R6, 0x1, RZ, 0xc0, !PT ;  /* 0x0000000106ff7812 */ /* 0x004ff6000780c0ff */
[----:B------:R-:W-:Y:S02]  /*5660*/  @!UPT UIADD3 URZ, UPT, UPT, URZ, URZ, URZ ;  /* 0x000000fffffff290 */ /* 0x000fe4000fffe0ff */
[----:B---3--:R-:W-:Y:S01]  /*5670*/  VOTEU.ANY UP1, P0 ;  /* 0x0000000000ff7886 */ /* 0x008fe20000020100 */
[----:B------:R-:W-:Y:S01]  /*5680*/  PLOP3.LUT P0, PT, PT, PT, UP1, 0x80, 0x8 ;  /* 0x000000000008781c */ /* 0x000fe20003f0f018 */
[----:B------:R-:W-:Y:S11]  /*5690*/  UP2UR UR62, UPR, URZ, 0x2 ;  /* 0x00000002ff3e7883 */ /* 0x000ff60008000000 */
[----:B------:R-:W-:Y:S01]  /*56a0*/  @!UPT UIADD3 URZ, UPT, UPT, URZ, URZ, URZ ;  /* 0x000000fffffff290 */ /* 0x000fe2000fffe0ff */
[----:B-1----:R-:W-:Y:S02]  /*56b0*/  @P0 SHF.R.U32.HI R0, RZ, 0x10, R5 ;  /* 0x00000010ff000819 */ /* 0x002fe40000011605 */
        /* <DEDUP_REMOVED lines=12> */
[----:B------:R-:W2:Y:S01]  /*5780*/  LDCU UR12, c[0x0][0xb20] ;  /* 0x00016400ff0c77ac */ /* 0x000ea20008000800 */
[----:B------:R-:W-:Y:S02]  /*5790*/  UIMAD.WIDE.U32 UR4, UR53, UR59, URZ ;  /* 0x0000003b350472a5 */ /* 0x000fe4000f8e00ff */
[----:B------:R-:W-:Y:S02]  /*57a0*/  UIMAD.WIDE.U32 UR6, UR60, UR56, URZ ;  /* 0x000000383c0672a5 */ /* 0x000fe4000f8e00ff */
[----:B------:R-:W-:Y:S02]  /*57b0*/  UISETP.NE.AND UP0, UPT, UR58, 0x1, UPT ;  /* 0x000000013a00788c */ /* 0x000fe4000bf05270 */
[----:B------:R-:W-:Y:S02]  /*57c0*/  UIMAD.WIDE.U32 UR8, UR37, UR59, URZ ;  /* 0x0000003b250872a5 */ /* 0x000fe4000f8e00ff */
[----:B------:R-:W-:Y:S02]  /*57d0*/  UIMAD.WIDE.U32 UR10, UR38, UR56, URZ ;  /* 0x00000038260a72a5 */ /* 0x000fe4000f8e00ff */
[----:B------:R-:W-:Y:S02]  /*57e0*/  UISETP.NE.AND UP1, UPT, UR43, 0x1, UPT ;  /* 0x000000012b00788c */ /* 0x000fe4000bf25270 */
[----:B------:R-:W-:Y:S01]  /*57f0*/  UISETP.NE.AND UP2, UPT, UR42, 0x1, UPT ;  /* 0x000000012a00788c */ /* 0x000fe2000bf45270 */
[----:B------:R-:W-:Y:S02]  /*5800*/  UMOV UR4, UR5 ;  /* 0x0000000500047c82 */ /* 0x000fe40008000000 */
[----:B--2---:R-:W-:Y:S03]  /*5810*/  USHF.R.U32.HI UR5, URZ, UR12, UR4 ;  /* 0x0000000cff057299 */ /* 0x004fe60008011604 */
[----:B------:R-:W-:Y:S02]  /*5820*/  UMOV UR4, UR7 ;  /* 0x0000000700047c82 */ /* 0x000fe40008000000 */
[----:B------:R-:W-:Y:S02]  /*5830*/  USHF.R.U32.HI UR7, URZ, UR57, UR4 ;  /* 0x00000039ff077299 */ /* 0x000fe40008011604 */
[----:B------:R-:W-:Y:S02]  /*5840*/  USEL UR4, UR53, UR5, !UP0 ;  /* 0x0000000535047287 */ /* 0x000fe4000c000000 */
[----:B------:R-:W-:Y:S01]  /*5850*/  USEL UR7, UR60, UR7, !UP1 ;  /* 0x000000073c077287 */ /* 0x000fe2000c800000 */
[----:B------:R-:W-:Y:S01]  /*5860*/  UMOV UR5, UR9 ;  /* 0x0000000900057c82 */ /* 0x000fe20008000000 */
[----:B------:R-:W-:Y:S02]  /*5870*/  UIMAD.WIDE.U32 UR8, UR4, UR40, URZ ;  /* 0x00000028040872a5 */ /* 0x000fe4000f8e00ff */
[----:B------:R-:W-:Y:S03]  /*5880*/  USHF.R.U32.HI UR6, URZ, UR12, UR5 ;  /* 0x0000000cff067299 */ /* 0x000fe60008011605 */
[----:B------:R-:W-:Y:S01]  /*5890*/  UMOV UR5, UR11 ;  /* 0x0000000b00057c82 */ /* 0x000fe20008000000 */
[----:B------:R-:W-:Y:S02]  /*58a0*/  UIMAD.WIDE.U32 UR10, UR7, UR40, URZ ;  /* 0x00000028070a72a5 */ /* 0x000fe4000f8e00ff */
[----:B------:R-:W-:Y:S02]  /*58b0*/  USHF.R.U32.HI UR12, URZ, UR57, UR5 ;  /* 0x00000039ff0c7299 */ /* 0x000fe40008011605 */
[----:B------:R-:W-:Y:S01]  /*58c0*/  USEL UR6, UR37, UR6, !UP0 ;  /* 0x0000000625067287 */ /* 0x000fe2000c000000 */
[----:B------:R-:W-:Y:S02]  /*58d0*/  UMOV UR5, UR9 ;  /* 0x0000000900057c82 */ /* 0x000fe40008000000 */
[----:B------:R-:W-:Y:S01]  /*58e0*/  UMOV UR10, UR11 ;  /* 0x0000000b000a7c82 */ /* 0x000fe20008000000 */
[----:B------:R-:W-:Y:S02]  /*58f0*/  @UP2 USHF.R.U32.HI UR4, URZ, UR41, UR5 ;  /* 0x00000029ff042299 */ /* 0x000fe40008011605 */
[----:B------:R-:W-:Y:S02]  /*5900*/  @UP2 USHF.R.U32.HI UR7, URZ, UR41, UR10 ;  /* 0x00000029ff072299 */ /* 0x000fe4000801160a */
[----:B------:R-:W-:Y:S02]  /*5910*/  UIMAD UR4, UR42, UR4, URZ ;  /* 0x000000042a0472a4 */ /* 0x000fe4000f8e02ff */
        /* <DEDUP_REMOVED lines=8> */
[----:B------:R-:W-:Y:S02]  /*59a0*/  USEL UR11, UR6, UR4, !UP2 ;  /* 0x00000004060b7287 */ /* 0x000fe4000d000000 */
[----:B------:R-:W-:Y:S02]  /*59b0*/  UIADD3 UR8, UPT, UPT, -UR5, URZ, URZ ;  /* 0x000000ff05087290 */ /* 0x000fe4000fffe1ff */
[----:B------:R-:W-:Y:S01]  /*59c0*/  UIADD3 UR10, UPT, UPT, -UR11, URZ, URZ ;  /* 0x000000ff0b0a7290 */ /* 0x000fe2000fffe1ff */
[----:B------:R-:W-:Y:S01]  /*59d0*/  @!UP0 UMOV UR4, UR9 ;  /* 0x0000000900048c82 */ /* 0x000fe20008000000 */
[----:B------:R-:W-:Y:S02]  /*59e0*/  UIADD3 UR9, UPT, UPT, -UR6, URZ, URZ ;  /* 0x000000ff06097290 */ /* 0x000fe4000fffe1ff */
[----:B------:R-:W-:Y:S02]  /*59f0*/  @!UP0 USHF.R.U32.HI UR4, URZ, UR41, UR4 ;  /* 0x00000029ff048299 */ /* 0x000fe40008011604 */
[----:B------:R-:W-:Y:S02]  /*5a00*/  UIMAD UR10, UR42, UR10, UR6 ;  /* 0x0000000a2a0a72a4 */ /* 0x000fe4000f8e0206 */
[----:B------:R-:W-:Y:S04]  /*5a10*/  @!UP0 USEL UR4, UR5, UR4, !UP2 ;  /* 0x0000000405048287 */ /* 0x000fe8000d000000 */
[----:B------:R-:W-:Y:S02]  /*5a20*/  @!UP0 UIMAD UR10, UR7, UR10, UR4 ;  /* 0x0000000a070a82a4 */ /* 0x000fe4000f8e0204 */
[----:B------:R-:W-:Y:S02]  /*5a30*/  @!UP0 UIADD3 UR11, UPT, UPT, UR11, -UR4, URZ ;  /* 0x800000040b0b8290 */ /* 0x000fe4000fffe0ff */
[----:B------:R-:W-:Y:S02]  /*5a40*/  UIMAD UR7, UR43, UR8, UR38 ;  /* 0x000000082b0772a4 */ /* 0x000fe4000f8e0226 */
[----:B------:R-:W-:Y:S02]  /*5a50*/  @!UP0 UIMAD UR6, UR11, UR42, UR5 ;  /* 0x0000002a0b0682a4 */ /* 0x000fe4000f8e0205 */
[----:B------:R-:W-:Y:S01]  /*5a60*/  UIMAD UR4, UR58, UR9, UR37 ;  /* 0x000000093a0472a4 */ /* 0x000fe2000f8e0225 */
[----:B------:R-:W-:Y:S02]  /*5a70*/  @!UP0 UMOV UR5, UR10 ;  /* 0x0000000a00058c82 */ /* 0x000fe40008000000 */
[----:B------:R-:W-:Y:S02]  /*5a80*/  UIMAD UR38, UR5, UR43, UR7 ;  /* 0x0000002b052672a4 */ /* 0x000fe4000f8e0207 */
[----:B------:R-:W-:Y:S11]  /*5a90*/  UIMAD UR37, UR6, UR58, UR4 ;  /* 0x0000003a062572a4 */ /* 0x000ff6000f8e0204 */
[----:B------:R-:W-:Y:S01]  /*5aa0*/  @!UPT UIADD3 URZ, UPT, UPT, URZ, URZ, URZ ;  /* 0x000000fffffff290 */ /* 0x000fe2000fffe0ff */
.L_x_91:
[----:B------:R-:W-:Y:S01]  /*5ab0*/  UISETP.NE.AND UP0, UPT, UR39, 0x1, UPT ;  /* 0x000000012700788c */ /* 0x000fe2000bf05270 */
[----:B------:R-:W-:Y:S01]  /*5ac0*/  LOP3.LUT P0, RZ, R49, 0x1b0, RZ, 0xc0, !PT ;  /* 0x000001b031ff7812 */ /* 0x000fe2000780c0ff */
[----:B------:R-:W-:Y:S01]  /*5ad0*/  USHF.L.U32 UR50, UR16, 0x6, URZ ;  /* 0x0000000610327899 */ /* 0x000fe200080006ff */
[----:B------:R-:W-:Y:S01]  /*5ae0*/  BSSY.RECONVERGENT B6, `(.L_x_92) ;  /* 0x0000034000067945 */ /* 0x000fe20003800200 */
[----:B------:R-:W-:Y:S01]  /*5af0*/  USHF.L.U32 UR49, UR20, 0x7, URZ ;  /* 0x0000000714317899 */ /* 0x000fe200080006ff */
[----:B------:R-:W-:Y:S06]  /*5b00*/  IADD3 R51, PT, PT, R51, 0x1, RZ ;  /* 0x0000000133337810 */ /* 0x000fec0007ffe0ff */
[----:B------:R-:W2:Y:S01]  /*5b10*/  @!UP0 LDCU.128 UR12, c[0x0][0xb10] ;  /* 0x00016200ff0c87ac */ /* 0x000ea20008000c00 */
[----:B------:R-:W3:Y:S01]  /*5b20*/  @!UP0 LDCU UR5, c[0x0][0xb0c] ;  /* 0x00016180ff0587ac */ /* 0x000ee20008000800 */
[----:B------:R-:W4:Y:S01]  /*5b30*/  @!UP0 LDCU UR10, c[0x0][0xb20] ;  /* 0x00016400ff0a87ac */ /* 0x000f220008000800 */
[----:B--2---:R-:W-:Y:S02]  /*5b40*/  UIMAD.WIDE.U32 UR8, UR38, UR12, URZ ;  /* 0x0000000c260872a5 */ /* 0x004fe4000f8e00ff */
[----:B------:R-:W-:Y:S02]  /*5b50*/  UIMAD.WIDE.U32 UR6, UR37, UR15, URZ ;  /* 0x0000000f250672a5 */ /* 0x000fe4000f8e00ff */
[----:B------:R-:W-:Y:S03]  /*5b60*/  @!UP0 UISETP.NE.AND UP1, UPT, UR14, 0x1, UPT ;  /* 0x000000010e00888c */ /* 0x000fe6000bf25270 */
[----:B------:R-:W-:Y:S01]  /*5b70*/  @!UP0 UMOV UR4, UR9 ;  /* 0x0000000900048c82 */ /* 0x000fe20008000000 */
[----:B---3--:R-:W-:Y:S02]  /*5b80*/  @!UP0 UISETP.NE.AND UP2, UPT, UR5, 0x1, UPT ;  /* 0x000000010500888c */ /* 0x008fe4000bf45270 */
[----:B------:R-:W-:Y:S01]  /*5b90*/  @!UP0 USHF.R.U32.HI UR4, URZ, UR13, UR4 ;  /* 0x0000000dff048299 */ /* 0x000fe20008011604 */
[----:B------:R-:W-:Y:S02]  /*5ba0*/  @!UP0 UMOV UR6, UR7 ;  /* 0x0000000700068c82 */ /* 0x000fe40008000000 */
[----:B----4-:R-:W-:Y:S02]  /*5bb0*/  @!UP0 USHF.R.U32.HI UR6, URZ, UR10, UR6 ;  /* 0x0000000aff068299 */ /* 0x010fe40008011606 */
[----:B------:R-:W-:Y:S02]  /*5bc0*/  @!UP0 USEL UR7, UR38, UR4, !UP2 ;  /* 0x0000000426078287 */ /* 0x000fe4000d000000 */
[----:B------:R-:W-:Y:S04]  /*5bd0*/  @!UP0 USEL UR6, UR37, UR6, !UP1 ;  /* 0x0000000625068287 */ /* 0x000fe8000c800000 */
[----:B------:R-:W-:Y:S02]  /*5be0*/  @!UP0 UIADD3 UR4, UPT, UPT, -UR7, UR6, URZ ;  /* 0x0000000607048290 */ /* 0x000fe4000fffe1ff */
[----:B------:R-:W-:Y:S02]  /*5bf0*/  @!UP0 UIADD3 UR6, UPT, UPT, UR7, -UR6, URZ ;  /* 0x8000000607068290 */ /* 0x000fe4000fffe0ff */
[----:B------:R-:W-:Y:S02]  /*5c00*/  @!UP0 UIMAD UR38, UR4, UR5, UR38 ;  /* 0x00000005042682a4 */ /* 0x000fe4000f8e0226 */
[----:B------:R-:W-:Y:S01]  /*5c10*/  @!UP0 UIMAD UR37, UR6, UR14, UR37 ;  /* 0x0000000e062582a4 */ /* 0x000fe2000f8e0225 */
[----:B------:R-:W-:Y:S11]  /*5c20*/  @!P0 BRA `(.L_x_93) ;  /* 0x00000000007c8947 */ /* 0x000ff60003800000 */
[----:B------:R-:W2:Y:S01]  /*5c30*/  LDCU.64 UR8, c[0x4][0x80] ;  /* 0x01001000ff0877ac */ /* 0x000ea20008000a00 */
[----:B------:R-:W-:Y:S01]  /*5c40*/  MOV R2, 0x0 ;  /* 0x0000000000027802 */ /* 0x000fe20000000f00 */
[----:B------:R-:W-:Y:S02]  /*5c50*/  HFMA2 R12, -RZ, RZ, 0, 5.9604644775390625e-08 ;  /* 0x00000001ff0c7431 */ /* 0x000fe400000001ff */
[----:B------:R-:W-:Y:S01]  /*5c60*/  IMAD.MOV.U32 R8, RZ, RZ, 0x70 ;  /* 0x00000070ff087424 */ /* 0x000fe200078e00ff */
[----:B------:R3:W4:Y:S01]  /*5c70*/  LDC.64 R14, c[0x4][R2] ;  /* 0x01000000020e7b82 */ /* 0x0007220000000a00 */
[----:B------:R-:W1:Y:S01]  /*5c80*/  LDCU.64 UR6, c[0x4][0x88] ;  /* 0x01001100ff0677ac */ /* 0x000e620008000a00 */
[----:B------:R-:W-:Y:S01]  /*5c90*/  IMAD.MOV.U32 R13, RZ, RZ, RZ ;  /* 0x000000ffff0d7224 */ /* 0x000fe200078e00ff */
[----:B------:R-:W1:Y:S01]  /*5ca0*/  LDCU.64 UR4, c[0x4][0x8] ;  /* 0x01000100ff0477ac */ /* 0x000e620008000a00 */
[----:B--2---:R-:W-:Y:S01]  /*5cb0*/  MOV R5, UR9 ;  /* 0x0000000900057c02 */ /* 0x004fe20008000f00 */
[----:B------:R-:W-:Y:S01]  /*5cc0*/  IMAD.U32 R4, RZ, RZ, UR8 ;  /* 0x00000008ff047e24 */ /* 0x000fe2000f8e00ff */
[----:B-1----:R-:W-:Y:S01]  /*5cd0*/  MOV R7, UR7 ;  /* 0x0000000700077c02 */ /* 0x002fe20008000f00 */
[----:B------:R-:W-:Y:S01]  /*5ce0*/  IMAD.U32 R6, RZ, RZ, UR6 ;  /* 0x00000006ff067e24 */ /* 0x000fe2000f8e00ff */
[----:B------:R-:W-:Y:S01]  /*5cf0*/  MOV R11, UR5 ;  /* 0x00000005000b7c02 */ /* 0x000fe20008000f00 */
[----:B------:R-:W-:Y:S02]  /*5d00*/  IMAD.U32 R10, RZ, RZ, UR4 ;  /* 0x00000004ff0a7e24 */ /* 0x000fe4000f8e00ff */
[----:B------:R-:W-:Y:S07]  /*5d10*/  LEPC R20, `(.L_x_94) ;  /* 0x000000001014794e */ /* 0x000fee0000000000 */
[----:B---345:R-:W-:Y:S05]  /*5d20*/  CALL.ABS.NOINC R14 ;  /* 0x000000000e007343 */ /* 0x038fea0003c00000 */
.L_x_94:
[----:B------:R-:W1:Y:S01]  /*5d30*/  LDCU.64 UR8, c[0x4][0x80] ;  /* 0x01001000ff0877ac */ /* 0x000e620008000a00 */
[----:B------:R-:W2:Y:S01]  /*5d40*/  LDC.64 R2, c[0x4][R2] ;  /* 0x0100000002027b82 */ /* 0x000ea20000000a00 */
[----:B------:R-:W-:Y:S02]  /*5d50*/  HFMA2 R12, -RZ, RZ, 0, 5.9604644775390625e-08 ;  /* 0x00000001ff0c7431 */ /* 0x000fe400000001ff */
[----:B------:R-:W-:Y:S02]  /*5d60*/  IMAD.MOV.U32 R8, RZ, RZ, 0x70 ;  /* 0x00000070ff087424 */ /* 0x000fe400078e00ff */
[----:B------:R-:W-:Y:S01]  /*5d70*/  IMAD.MOV.U32 R13, RZ, RZ, RZ ;  /* 0x000000ffff0d7224 */ /* 0x000fe200078e00ff */
[----:B------:R-:W3:Y:S01]  /*5d80*/  LDCU.64 UR6, c[0x4][0x88] ;  /* 0x01001100ff0677ac */ /* 0x000ee20008000a00 */
[----:B------:R-:W4:Y:S01]  /*5d90*/  LDCU.64 UR4, c[0x4][0x8] ;  /* 0x01000100ff0477ac */ /* 0x000f220008000a00 */
[----:B-1----:R-:W-:Y:S02]  /*5da0*/  MOV R4, UR8 ;  /* 0x0000000800047c02 */ /* 0x002fe40008000f00 */
[----:B------:R-:W-:Y:S02]  /*5db0*/  MOV R5, UR9 ;  /* 0x0000000900057c02 */ /* 0x000fe40008000f00 */
[----:B---3--:R-:W-:Y:S01]  /*5dc0*/  MOV R7, UR7 ;  /* 0x0000000700077c02 */ /* 0x008fe20008000f00 */
[----:B------:R-:W-:Y:S01]  /*5dd0*/  IMAD.U32 R6, RZ, RZ, UR6 ;  /* 0x00000006ff067e24 */ /* 0x000fe2000f8e00ff */
[----:B----4-:R-:W-:Y:S01]  /*5de0*/  MOV R11, UR5 ;  /* 0x00000005000b7c02 */ /* 0x010fe20008000f00 */
[----:B------:R-:W-:Y:S02]  /*5df0*/  IMAD.U32 R10, RZ, RZ, UR4 ;  /* 0x00000004ff0a7e24 */ /* 0x000fe4000f8e00ff */
[----:B------:R-:W-:Y:S07]  /*5e00*/  LEPC R20, `(.L_x_93) ;  /* 0x000000001014794e */ /* 0x000fee0000000000 */
[----:B--2---:R-:W-:Y:S05]  /*5e10*/  CALL.ABS.NOINC R2 ;  /* 0x0000000002007343 */ /* 0x004fea0003c00000 */
.L_x_93:
[----:B------:R-:W-:Y:S05]  /*5e20*/  BSYNC.RECONVERGENT B6 ;  /* 0x0000000000067941 */ /* 0x000fea0003800200 */
.L_x_92:
[----:B------:R-:W-:Y:S02]  /*5e30*/  R2UR UR6, R48 ;  /* 0x00000000300672ca */ /* 0x000fe400000e0000 */
[----:B------:R-:W-:Y:S02]  /*5e40*/  R2UR UR5, R58 ;  /* 0x000000003a0572ca */ /* 0x000fe400000e0000 */
[----:B------:R-:W-:Y:S02]  /*5e50*/  R2UR UR4, R57 ;  /* 0x00000000390472ca */ /* 0x000fe400000e0000 */
[----:B------:R-:W-:Y:S02]  /*5e60*/  ISETP.NE.U32.AND P4, PT, R42, RZ, PT ;  /* 0x000000ff2a00720c */ /* 0x000fe40003f85070 */
[----:B------:R-:W-:Y:S02]  /*5e70*/  ISETP.NE.U32.AND P2, PT, RZ, UR54, PT ;  /* 0x00000036ff007c0c */ /* 0x000fe4000bf45070 */
[----:B------:R-:W-:Y:S02]  /*5e80*/  ISETP.NE.AND.EX P4, PT, R43, RZ, PT, P4 ;  /* 0x000000ff2b00720c */ /* 0x000fe40003f85340 */
[----:B------:R-:W-:Y:S01]  /*5e90*/  ISETP.NE.AND.EX P2, PT, RZ, UR55, PT, P2 ;  /* 0x00000037ff007c0c */ /* 0x000fe2000bf45320 */
[----:B------:R-:W-:Y:S02]  /*5ea0*/  UISETP.NE.AND UP2, UPT, UR6, URZ, UPT ;  /* 0x000000ff0600728c */ /* 0x000fe4000bf45270 */
[----:B------:R-:W-:Y:S04]  /*5eb0*/  UISETP.NE.U32.AND UP0, UPT, UR5, URZ, UPT ;  /* 0x000000ff0500728c */ /* 0x000fe8000bf05070 */
[----:B------:R-:W-:Y:S01]  /*5ec0*/  UISETP.NE.AND.EX UP1, UPT, UR4, URZ, UPT, UP0 ;  /* 0x000000ff0400728c */ /* 0x000fe2000bf25300 */
[----:B------:R-:W-:Y:S01]  /*5ed0*/  PLOP3.LUT P1, PT, PT, PT, UP2, 0x80, 0x8 ;  /* 0x000000000008781c */ /* 0x000fe20003f2f028 */
[----:B------:R-:W-:Y:S03]  /*5ee0*/  UPLOP3.LUT UP0, UPT, UPT, UPT, UPT, 0x40, 0x4 ;  /* 0x000000000004789c */ /* 0x000fe60003f0e870 */
[----:B------:R-:W-:Y:S06]  /*5ef0*/  @UP2 UPLOP3.LUT UP0, UPT, UPT, UPT, UP1, 0x80, 0x8 ;  /* 0x000000000008289c */ /* 0x000fec0003f0f010 */
[----:B------:R-:W-:Y:S01]  /*5f00*/  PLOP3.LUT P0, PT, PT, PT, UP0, 0x80, 0x8 ;  /* 0x000000000008781c */ /* 0x000fe20003f0f008 */
[----:B------:R-:W-:Y:S01]  /*5f10*/  @!UPT UIADD3 URZ, UPT, UPT, URZ, URZ, URZ ;  /* 0x000000fffffff290 */ /* 0x000fe2000fffe0ff */
[----:B------:R-:W-:Y:S11]  /*5f20*/  BRA.U !UP1, `(.L_x_95) ;  /* 0x0000000109407547 */ /* 0x000ff6000b800000 */
[----:B------:R-:W-:Y:S01]  /*5f30*/  UISETP.NE.U32.AND UP0, UPT, UR54, URZ, UPT ;  /* 0x000000ff3600728c */ /* 0x000fe2000bf05070 */
[----:B------:R-:W-:Y:S01]  /*5f40*/  R2UR UR6, R58 ;  /* 0x000000003a0672ca */ /* 0x000fe200000e0000 */
[----:B------:R-:W2:Y:S01]  /*5f50*/  LDCU.64 UR8, c[0x0][0x358] ;  /* 0x00006b00ff0877ac */ /* 0x000ea20008000a00 */
[----:B------:R-:W-:Y:S02]  /*5f60*/  HFMA2 R45, -RZ, RZ, 0, 5.9604644775390625e-08 ;  /* 0x00000001ff2d7431 */ /* 0x000fe400000001ff */
[----:B-1----:R-:W-:Y:S01]  /*5f70*/  IMAD.MOV.U32 R0, RZ, RZ, 0x1 ;  /* 0x00000001ff007424 */ /* 0x002fe200078e00ff */
[----:B------:R-:W-:Y:S06]  /*5f80*/  UISETP.NE.AND.EX UP0, UPT, UR55, URZ, UPT, UP0 ;  /* 0x000000ff3700728c */ /* 0x000fec000bf05300 */
[----:B------:R-:W-:Y:S05]  /*5f90*/  PLOP3.LUT P3, PT, PT, PT, UP0, 0x80, 0x8 ;  /* 0x000000000008781c */ /* 0x000fea0003f6f008 */
[----:B------:R-:W1:Y:S01]  /*5fa0*/  @UP0 LDCU.64 UR4, c[0x0][0x888] ;  /* 0x00011100ff0407ac */ /* 0x000e620008000a00 */
[----:B------:R-:W-:Y:S07]  /*5fb0*/  @UP0 UIMAD UR6, UR36, UR6, URZ ;  /* 0x00000006240602a4 */ /* 0x000fee000f8e02ff */
[----:B------:R-:W-:Y:S01]  /*5fc0*/  @!P3 PRMT R45, R0, 0x7610, R45 ;  /* 0x00007610002db816 */ /* 0x000fe2000000002d */
[----:B-1----:R-:W-:Y:S06]  /*5fd0*/  @UP0 UIMAD.WIDE UR4, UR6, 0x4, UR4 ;  /* 0x00000004060408a5 */ /* 0x002fec000f8e0204 */
[----:B------:R-:W-:Y:S02]  /*5fe0*/  IMAD.U32 R2, RZ, RZ, UR4 ;  /* 0x00000004ff027e24 */ /* 0x000fe4000f8e00ff */
[----:B------:R-:W-:Y:S03]  /*5ff0*/  IMAD.U32 R3, RZ, RZ, UR5 ;  /* 0x00000005ff037e24 */ /* 0x000fe6000f8e00ff */
[----:B------:R-:W1:Y:S02]  /*6000*/  @!UP0 LDCU UR4, c[0x0][0x880] ;  /* 0x00011000ff0487ac */ /* 0x000e640008000800 */
[----:B--2--5:R2:W5:Y:S02]  /*6010*/  @P3 LDG.E R27, desc[UR8][R2.64] ;  /* 0x00000008021b3981 */ /* 0x024564000c1e1900 */
[----:B-12---:R-:W-:Y:S02]  /*6020*/  @!P3 MOV R27, UR4 ;  /* 0x00000004001bbc02 */ /* 0x006fe40008000f00 */
.L_x_95:
[----:B------:R-:W-:Y:S05]  /*6030*/  @!P4 BRA `(.L_x_96) ;  /* 0x000000000024c947 */ /* 0x000fea0003800000 */
[----:B------:R-:W-:Y:S01]  /*6040*/  ISETP.NE.U32.AND P3, PT, R40, RZ, PT ;  /* 0x000000ff2800720c */ /* 0x000fe20003f65070 */
[----:B------:R-:W2:Y:S03]  /*6050*/  LDCU.64 UR4, c[0x0][0x358] ;  /* 0x00006b00ff0477ac */ /* 0x000ea60008000a00 */
[----:B------:R-:W-:Y:S11]  /*6060*/  ISETP.NE.AND.EX P3, PT, R41, RZ, PT, P3 ;  /* 0x000000ff2900720c */ /* 0x000ff60003f65330 */
[----:B------:R-:W-:Y:S02]  /*6070*/  @!UPT UIADD3 URZ, UPT, UPT, URZ, URZ, URZ ;  /* 0x000000fffffff290 */ /* 0x000fe4000fffe0ff */
[----:B------:R-:W3:Y:S01]  /*6080*/  @P3 LDC.64 R2, c[0x0][0x8a8] ;  /* 0x00022a00ff023b82 */ /* 0x000ee20000000a00 */
[----:B-1----:R-:W-:Y:S04]  /*6090*/  @P3 IMAD R0, R42, UR36, RZ ;  /* 0x000000242a003c24 */ /* 0x002fe8000f8e02ff */
[----:B---3--:R-:W-:Y:S05]  /*60a0*/  @P3 IMAD.WIDE R2, R0, 0x4, R2 ;  /* 0x0000000400023825 */ /* 0x008fea00078e0202 */
[----:B--2--5:R2:W5:Y:S02]  /*60b0*/  @P3 LDG.E R24, desc[UR4][R2.64] ;  /* 0x0000000402183981 */ /* 0x024564000c1e1900 */
[----:B--2---:R-:W3:Y:S02]  /*60c0*/  @!P3 LDC R24, c[0x0][0x8a0] ;  /* 0x00022800ff18bb82 */ /* 0x004ee40000000800 */
.L_x_96:
[----:B-----5:R-:W-:Y:S01]  /*60d0*/  FSETP.NEU.AND P3, PT, R27, RZ, PT ;  /* 0x000000ff1b00720b */ /* 0x020fe20003f6d000 */
[----:B------:R-:W-:Y:S01]  /*60e0*/  IMAD.SHL.U32 R63, R44, 0x2, RZ ;  /* 0x000000022c3f7824 */ /* 0x000fe200078e00ff */
[----:B------:R-:W-:Y:S01]  /*60f0*/  SEL R4, RZ, 0xffffffff, P2 ;  /* 0xffffffffff047807 */ /* 0x000fe20001000000 */
[----:B------:R-:W-:Y:S01]  /*6100*/  BSSY B1, `(.L_x_97) ;  /* 0x0000036000017945 */ /* 0x000fe20003800000 */
[----:B------:R-:W-:Y:S01]  /*6110*/  @P1 LOP3.LUT P2, RZ, R45, 0xff, RZ, 0xc0, !PT ;  /* 0x000000ff2dff1812 */ /* 0x000fe2000784c0ff */
[----:B------:R-:W-:Y:S01]  /*6120*/  VIADD R61, R63, UR44 ;  /* 0x0000002c3f3d7c36 */ /* 0x000fe20008000000 */
[----:B-1----:R-:W-:Y:S01]  /*6130*/  @P1 SEL R0, RZ, 0xffffffff, P3 ;  /* 0xffffffffff001807 */ /* 0x002fe20001800000 */
[----:B------:R-:W-:Y:S01]  /*6140*/  IMAD.MOV.U32 R64, RZ, RZ, 0x1 ;  /* 0x00000001ff407424 */ /* 0x000fe200078e00ff */
[----:B------:R-:W-:Y:S01]  /*6150*/  LOP3.LUT R54, R54, 0x1, RZ, 0x3c, !PT ;  /* 0x0000000136367812 */ /* 0x000fe200078e3cff */
[----:B------:R-:W-:Y:S01]  /*6160*/  IMAD.MOV.U32 R62, RZ, RZ, RZ ;  /* 0x000000ffff3e7224 */ /* 0x000fe200078e00ff */
[----:B------:R-:W-:Y:S02]  /*6170*/  @P0 SEL R0, R4, R0, !P2 ;  /* 0x0000000004000207 */ /* 0x000fe40005000000 */
[----:B------:R-:W-:Y:S02]  /*6180*/  CS2R R38, SRZ ;  /* 0x0000000000267805 */ /* 0x000fe4000001ff00 */
[----:B------:R-:W-:Y:S02]  /*6190*/  LEA R26, R22, UR44, 0x3 ;  /* 0x0000002c161a7c11 */ /* 0x000fe4000f8e18ff */
[----:B------:R-:W-:Y:S02]  /*61a0*/  CS2R R36, SRZ ;  /* 0x0000000000247805 */ /* 0x000fe4000001ff00 */
[----:B------:R-:W-:Y:S02]  /*61b0*/  @P1 LOP3.LUT R0, R0, 0x1, RZ, 0xc0, !PT ;  /* 0x0000000100001812 */ /* 0x000fe400078ec0ff */
[----:B------:R-:W-:Y:S02]  /*61c0*/  CS2R R30, SRZ ;  /* 0x00000000001e7805 */ /* 0x000fe4000001ff00 */
[----:B------:R-:W-:Y:S02]  /*61d0*/  SHF.L.U32 R2, R53, 0x1f, RZ ;  /* 0x0000001f35027819 */ /* 0x000fe400000006ff */
[----:B------:R-:W-:Y:S02]  /*61e0*/  CS2R R28, SRZ ;  /* 0x00000000001c7805 */ /* 0x000fe4000001ff00 */
[----:B------:R-:W-:Y:S01]  /*61f0*/  ISETP.NE.U32.OR P5, PT, R0, 0x1, !P1 ;  /* 0x000000010000780c */ /* 0x000fe20004fa5470 */
[----:B------:R-:W-:Y:S01]  /*6200*/  IMAD.IADD R60, R55, 0x1, R61 ;  /* 0x00000001373c7824 */ /* 0x000fe200078e023d */
[----:B------:R-:W-:Y:S02]  /*6210*/  PLOP3.LUT P2, PT, PT, PT, UP1, 0x80, 0x8 ;  /* 0x000000000008781c */ /* 0x000fe40003f4f018 */
[----:B------:R-:W-:Y:S02]  /*6220*/  LEA.HI R25, R22, R22, RZ, 0x1 ;  /* 0x0000001616197211 */ /* 0x000fe400078f08ff */
[----:B------:R-:W-:Y:S02]  /*6230*/  LOP3.LUT P4, R50, R45, 0xff, RZ, 0xc0, !PT ;  /* 0x000000ff2d327812 */ /* 0x000fe4000788c0ff */
[----:B------:R-:W-:Y:S02]  /*6240*/  SEL R3, RZ, 0xffffffff, P3 ;  /* 0xffffffffff037807 */ /* 0x000fe40001800000 */
[----:B------:R-:W-:Y:S03]  /*6250*/  P2R R59, PR, RZ, 0x20 ;  /* 0x00000020ff3b7803 */ /* 0x000fe60000000000 */
[----:B------:R-:W-:Y:S02]  /*6260*/  @P5 SHF.L.U32 R0, R54, 0x1f, RZ ;  /* 0x0000001f36005819 */ /* 0x000fe400000006ff */
[----:B------:R-:W-:Y:S02]  /*6270*/  @P2 SEL R3, R4, R3, !P4 ;  /* 0x0000000304032207 */ /* 0x000fe40006000000 */
[----:B------:R1:W2:Y:S02]  /*6280*/  @P5 SYNCS.PHASECHK.TRANS64.TRYWAIT P1, [UR44+0x40], R0 ;  /* 0x00004000ff0055a7 */ /* 0x0002a4000802112c */
[----:B------:R-:W-:Y:S04]  /*6290*/  LOP3.LUT R3, R3, 0x1, RZ, 0xc0, !PT ;  /* 0x0000000103037812 */ /* 0x000fe800078ec0ff */
[----:B------:R-:W-:Y:S04]  /*62a0*/  ISETP.NE.U32.AND P2, PT, R3, 0x1, PT ;  /* 0x000000010300780c */ /* 0x000fe80003f45070 */
[----:B------:R-:W-:Y:S01]  /*62b0*/  P2R R65, PR, RZ, 0x4 ;  /* 0x00000004ff417803 */ /* 0x000fe20000000000 */
[----:B------:R4:W3:Y:S01]  /*62c0*/  SYNCS.PHASECHK.TRANS64.TRYWAIT P0, [R26+URZ+0xb0], R2 ;  /* 0x0000b0021a0075a7 */ /* 0x0008e200080011ff */
[C---:B-1----:R-:W-:Y:S01]  /*62d0*/  IMAD.SHL.U32 R0, R25.reuse, 0x40, RZ ;  /* 0x0000004019007824 */ /* 0x042fe200078e00ff */
[----:B------:R-:W-:Y:S04]  /*62e0*/  LOP3.LUT R25, R25, 0xffe, RZ, 0xc0, !PT ;  /* 0x00000ffe19197812 */ /* 0x000fe800078ec0ff */
[----:B------:R-:W-:Y:S01]  /*62f0*/  LOP3.LUT R0, R0, 0xffffff80, RZ, 0xc0, !PT ;  /* 0xffffff8000007812 */ /* 0x000fe200078ec0ff */
[----:B------:R-:W-:Y:S04]  /*6300*/  IMAD.IADD R25, R22, 0x1, -R25 ;  /* 0x0000000116197824 */ /* 0x000fe800078e0a19 */
[----:B------:R-:W-:Y:S04]  /*6310*/  IMAD.IADD R0, R23, 0x1, R0 ;  /* 0x0000000117007824 */ /* 0x000fe800078e0200 */
[----:B------:R-:W-:Y:S01]  /*6320*/  IMAD R25, R25, 0x100000, R0 ;  /* 0x0010000019197824 */ /* 0x000fe200078e0200 */
[----:B--2---:R-:W-:Y:S01]  /*6330*/  @P5 SEL R64, RZ, 0x1, !P1 ;  /* 0x00000001ff405807 */ /* 0x004fe20004800000 */
[----:B----4-:R-:W-:Y:S06]  /*6340*/  @!P5 BRA `(.L_x_98) ;  /* 0x000000000044d947 */ /* 0x010fec0003800000 */
[----:B------:R-:W-:Y:S01]  /*6350*/  IMAD.MOV.U32 R38, RZ, RZ, RZ ;  /* 0x000000ffff267224 */ /* 0x000fe200078e00ff */
[----:B------:R-:W-:Y:S01]  /*6360*/  ISETP.NE.AND P1, PT, R64, RZ, PT ;  /* 0x000000ff4000720c */ /* 0x000fe20003f25270 */
[----:B------:R-:W-:Y:S01]  /*6370*/  BSSY B0, `(.L_x_99) ;  /* 0x0000008000007945 */ /* 0x000fe20003800000 */
[----:B------:R-:W-:Y:S02]  /*6380*/  CS2R R30, SRZ ;  /* 0x00000000001e7805 */ /* 0x000fe4000001ff00 */
[----:B------:R-:W-:Y:S02]  /*6390*/  CS2R R28, SRZ ;  /* 0x00000000001c7805 */ /* 0x000fe4000001ff00 */
[----:B------:R-:W-:Y:S07]  /*63a0*/  CS2R R36, SRZ ;  /* 0x0000000000247805 */ /* 0x000fee000001ff00 */
[----:B------:R-:W-:Y:S05]  /*63b0*/  @P1 BRA `(.L_x_100) ;  /* 0x00000000000c1947 */ /* 0x000fea0003800000 */
[----:B------:R-:W-:Y:S04]  /*63c0*/  SHF.L.U32 R3, R54, 0x1f, RZ ;  /* 0x0000001f36037819 */ /* 0x000fe800000006ff */
[----:B------:R-:W1:Y:S02]  /*63d0*/  SYNCS.PHASECHK.TRANS64.TRYWAIT P1, [UR44+0x40], R3 ;  /* 0x00004003ff0075a7 */ /* 0x000e64000802112c */
[----:B-1----:R-:W-:Y:S05]  /*63e0*/  @!P1 BRA `(.L_x_101) ;  /* 0x0000002c00b09947 */ /* 0x002fea0003800000 */
.L_x_100:
[----:B------:R-:W-:Y:S05]  /*63f0*/  BSYNC B0 ;  /* 0x0000000000007941 */ /* 0x000fea0003800000 */
.L_x_99:
[----:B------:R-:W-:Y:S01]  /*6400*/  ISETP.NE.AND P1, PT, R65, RZ, PT ;  /* 0x000000ff4100720c */ /* 0x000fe20003f25270 */
[----:B------:R-:W-:Y:S11]  /*6410*/  HFMA2 R62, -RZ, RZ, 0, 5.9604644775390625e-08 ;  /* 0x00000001ff3e7431 */ /* 0x000ff600000001ff */
[----:B------:R-:W-:Y:S01]  /*6420*/  @!UPT UIADD3 URZ, UPT, UPT, URZ, URZ, URZ ;  /* 0x000000fffffff290 */ /* 0x000fe2000fffe0ff */
[----:B------:R-:W-:Y:S05]  /*6430*/  @P1 WARPSYNC.ALL ;  /* 0x0000000000001948 */ /* 0x000fea0003800000 */
[----:B------:R2:W4:Y:S04]  /*6440*/  @P1 LDSM.16.M88.4 R28, [R63+UR44+0x200] ;  /* 0x0002002c3f1c183b */ /* 0x0005280008000200 */
[----:B------:R2:W1:Y:S02]  /*6450*/  @P1 LDSM.16.M88.4 R36, [R60+0x200] ;  /* 0x000200003c24183b */ /* 0x0004640000000200 */
.L_x_98:
[----:B------:R-:W-:Y:S05]  /*6460*/  BSYNC B1 ;  /* 0x0000000000017941 */ /* 0x000fea0003800000 */
.L_x_97:
[----:B-1----:R-:W-:Y:S04]  /*6470*/  SHF.R.U32.HI R0, RZ, 0x15, R25 ;  /* 0x00000015ff007819 */ /* 0x002fe80000011619 */
[----:B------:R-:W-:Y:S01]  /*6480*/  LOP3.LUT P1, RZ, R0, 0x3, R46, 0x48, !PT ;  /* 0x0000000300ff7812 */ /* 0x000fe2000782482e */
[----:B------:R-:W-:Y:S01]  /*6490*/  @!UPT UIADD3 URZ, UPT, UPT, URZ, URZ, URZ ;  /* 0x000000fffffff290 */ /* 0x000fe2000fffe0ff */
[----:B---3--:R-:W-:Y:S11]  /*64a0*/  @P0 BRA `(.L_x_102) ;  /* 0x0000000000080947 */ /* 0x008ff60003800000 */
[----:B------:R-:W1:Y:S02]  /*64b0*/  SYNCS.PHASECHK.TRANS64.TRYWAIT P0, [R26+URZ+0xb0], R2 ;  /* 0x0000b0021a0075a7 */ /* 0x000e6400080011ff */
[----:B-1----:R-:W-:Y:S05]  /*64c0*/  @!P0 BRA `(.L_x_103) ;  /* 0x0000002c00908947 */ /* 0x002fea0003800000 */
.L_x_102:
[----:B------:R-:W-:Y:S05]  /*64d0*/  @!P1 BRA `(.L_x_104) ;  /* 0x0000000000409947 */ /* 0x000fea0003800000 */
[----:B------:R-:W3:Y:S01]  /*64e0*/  LDCU.64 UR8, c[0x4][0x70] ;  /* 0x01000e00ff0877ac */ /* 0x000ee20008000a00 */
[----:B------:R-:W-:Y:S01]  /*64f0*/  MOV R3, 0x0 ;  /* 0x0000000000037802 */ /* 0x000fe20000000f00 */
[----:B------:R-:W-:Y:S02]  /*6500*/  HFMA2 R12, -RZ, RZ, 0, 5.9604644775390625e-08 ;  /* 0x00000001ff0c7431 */ /* 0x000fe400000001ff */
[----:B------:R-:W-:Y:S02]  /*6510*/  IMAD.MOV.U32 R8, RZ, RZ, 0x192 ;  /* 0x00000192ff087424 */ /* 0x000fe400078e00ff */
[----:B------:R-:W-:Y:S01]  /*6520*/  IMAD.MOV.U32 R13, RZ, RZ, RZ ;  /* 0x000000ffff0d7224 */ /* 0x000fe200078e00ff */
[----:B------:R-:W5:Y:S01]  /*6530*/  LDCU.64 UR6, c[0x4][0x78] ;  /* 0x01000f00ff0677ac */ /* 0x000f620008000a00 */
[----:B-1----:R-:W1:Y:S01]  /*6540*/  LDC.64 R2, c[0x4][R3] ;  /* 0x0100000003027b82 */ /* 0x002e620000000a00 */
[----:B------:R-:W2:Y:S01]  /*6550*/  LDCU.64 UR4, c[0x4][0x10] ;  /* 0x01000200ff0477ac */ /* 0x000ea20008000a00 */
[----:B---3--:R-:W-:Y:S01]  /*6560*/  MOV R5, UR9 ;  /* 0x0000000900057c02 */ /* 0x008fe20008000f00 */
[----:B------:R-:W-:Y:S01]  /*6570*/  IMAD.U32 R4, RZ, RZ, UR8 ;  /* 0x00000008ff047e24 */ /* 0x000fe2000f8e00ff */
[----:B-----5:R-:W-:Y:S01]  /*6580*/  MOV R7, UR7 ;  /* 0x0000000700077c02 */ /* 0x020fe20008000f00 */
[----:B------:R-:W-:Y:S01]  /*6590*/  IMAD.U32 R6, RZ, RZ, UR6 ;  /* 0x00000006ff067e24 */ /* 0x000fe2000f8e00ff */
[----:B--2---:R-:W-:Y:S01]  /*65a0*/  MOV R11, UR5 ;  /* 0x00000005000b7c02 */ /* 0x004fe20008000f00 */
[----:B------:R-:W-:Y:S02]  /*65b0*/  IMAD.U32 R10, RZ, RZ, UR4 ;  /* 0x00000004ff0a7e24 */ /* 0x000fe4000f8e00ff */
[----:B------:R-:W-:Y:S07]  /*65c0*/  LEPC R20, `(.L_x_104) ;  /* 0x000000001014794e */ /* 0x000fee0000000000 */
[----:B-1--4-:R-:W-:Y:S05]  /*65d0*/  CALL.ABS.NOINC R2 ;  /* 0x0000000002007343 */ /* 0x012fea0003c00000 */
.L_x_104:
[----:B----4-:R-:W-:Y:S01]  /*65e0*/  SHF.L.U32 R3, R28, 0x10, RZ ;  /* 0x000000101c037819 */ /* 0x010fe200000006ff */
[----:B------:R-:W-:Y:S05]  /*65f0*/  WARPSYNC.ALL ;  /* 0x0000000000007948 */ /* 0x000fea0003800000 */
[----:B------:R-:W-:Y:S01]  /*6600*/  R2UR UR4, R25 ;  /* 0x00000000190472ca */ /* 0x000fe200000e0000 */
[----:B------:R-:W-:Y:S01]  /*6610*/  BSSY.RECONVERGENT B0, `(.L_x_105) ;  /* 0x000004e000007945 */ /* 0x000fe20003800200 */
[C---:B------:R-:W-:Y:S02]  /*6620*/  SHF.L.U32 R20, R29.reuse, 0x10, RZ ;  /* 0x000000101d147819 */ /* 0x040fe400000006ff */
[----:B------:R-:W-:Y:S02]  /*6630*/  LOP3.LUT R21, R29, 0xffff0000, RZ, 0xc0, !PT ;  /* 0xffff00001d157812 */ /* 0x000fe400078ec0ff */
[----:B------:R-:W-:Y:S07]  /*6640*/  ISETP.NE.AND P0, PT, R56, RZ, PT ;  /* 0x000000ff3800720c */ /* 0x000fee0003f05270 */
[----:B------:R-:W3:Y:S02]  /*6650*/  LDTM.16dp256bit.x4 R4, tmem[UR4] ;  /* 0x00000004000479ee */ /* 0x000ee40008120000 */
[----:B---3--:R-:W-:Y:S01]  /*6660*/  FMUL R0, R24, R4 ;  /* 0x0000000418007220 */ /* 0x008fe20000400000 */
[----:B------:R-:W-:Y:S01]  /*6670*/  LOP3.LUT R4, R28, 0xffff0000, RZ, 0xc0, !PT ;  /* 0xffff00001c047812 */ /* 0x000fe200078ec0ff */
[C---:B-1----:R-:W-:Y:S01]  /*6680*/  FMUL R2, R24.reuse, R5 ;  /* 0x0000000518027220 */ /* 0x042fe20000400000 */
[C---:B------:R-:W-:Y:S01]  /*6690*/  FMUL R7, R24.reuse, R7 ;  /* 0x0000000718077220 */ /* 0x040fe20000400000 */
[C---:B------:R-:W-:Y:S01]  /*66a0*/  FFMA R0, R27.reuse, R3, R0 ;  /* 0x000000031b007223 */ /* 0x040fe20000000000 */
[C---:B------:R-:W-:Y:S01]  /*66b0*/  FMUL R3, R24.reuse, R6 ;  /* 0x0000000618037220 */ /* 0x040fe20000400000 */
[C---:B------:R-:W-:Y:S01]  /*66c0*/  FFMA R2, R27.reuse, R4, R2 ;  /* 0x000000041b027223 */ /* 0x040fe20000000002 */
[C---:B------:R-:W-:Y:S01]  /*66d0*/  FMUL R4, R24.reuse, R8 ;  /* 0x0000000818047220 */ /* 0x040fe20000400000 */
[C---:B------:R-:W-:Y:S01]  /*66e0*/  FMUL R8, R24.reuse, R12 ;  /* 0x0000000c18087220 */ /* 0x040fe20000400000 */
[----:B------:R-:W-:Y:S01]  /*66f0*/  FMUL R12, R24, R16 ;  /* 0x00000010180c7220 */ /* 0x000fe20000400000 */
[----:B------:R-:W-:Y:S01]  /*6700*/  SHF.L.U32 R16, R30, 0x10, RZ ;  /* 0x000000101e107819 */ /* 0x000fe200000006ff */
[C---:B------:R-:W-:Y:S01]  /*6710*/  FFMA R3, R27.reuse, R20, R3 ;  /* 0x000000141b037223 */ /* 0x040fe20000000003 */
[----:B------:R-:W-:Y:S01]  /*6720*/  F2FP.BF16.F32.PACK_AB R32, R2, R0 ;  /* 0x000000000220723e */ /* 0x000fe200000010ff */
[C---:B------:R-:W-:Y:S01]  /*6730*/  FFMA R7, R27.reuse, R21, R7 ;  /* 0x000000151b077223 */ /* 0x040fe20000000007 */
[----:B------:R-:W-:Y:S01]  /*6740*/  LOP3.LUT R0, R30, 0xffff0000, RZ, 0xc0, !PT ;  /* 0xffff00001e007812 */ /* 0x000fe200078ec0ff */
[----:B------:R-:W-:Y:S01]  /*6750*/  FFMA R4, R27, R16, R4 ;  /* 0x000000101b047223 */ /* 0x000fe20000000004 */
[C---:B------:R-:W-:Y:S01]  /*6760*/  SHF.L.U32 R2, R31.reuse, 0x10, RZ ;  /* 0x000000101f027819 */ /* 0x040fe200000006ff */
[C---:B------:R-:W-:Y:S01]  /*6770*/  FMUL R5, R24.reuse, R9 ;  /* 0x0000000918057220 */ /* 0x040fe20000400000 */
[----:B------:R-:W-:Y:S01]  /*6780*/  LOP3.LUT R16, R31, 0xffff0000, RZ, 0xc0, !PT ;  /* 0xffff00001f107812 */ /* 0x000fe200078ec0ff */
[----:B------:R-:W-:Y:S01]  /*6790*/  FMUL R6, R24, R10 ;  /* 0x0000000a18067220 */ /* 0x000fe20000400000 */
[----:B------:R-:W-:Y:S01]  /*67a0*/  F2FP.BF16.F32.PACK_AB R33, R7, R3 ;  /* 0x000000030721723e */ /* 0x000fe200000010ff */
[C---:B------:R-:W-:Y:S01]  /*67b0*/  FFMA R5, R27.reuse, R0, R5 ;  /* 0x000000001b057223 */ /* 0x040fe20000000005 */
[C---:B------:R-:W-:Y:S01]  /*67c0*/  SHF.L.U32 R0, R36.reuse, 0x10, RZ ;  /* 0x0000001024007819 */ /* 0x040fe200000006ff */
[----:B------:R-:W-:Y:S01]  /*67d0*/  FFMA R6, R27, R2, R6 ;  /* 0x000000021b067223 */ /* 0x000fe20000000006 */
[----:B------:R-:W-:Y:S01]  /*67e0*/  LOP3.LUT R2, R36, 0xffff0000, RZ, 0xc0, !PT ;  /* 0xffff000024027812 */ /* 0x000fe200078ec0ff */
[C---:B------:R-:W-:Y:S01]  /*67f0*/  FMUL R11, R24.reuse, R11 ;  /* 0x0000000b180b7220 */ /* 0x040fe20000400000 */
[----:B------:R-:W-:Y:S01]  /*6800*/  SHF.L.U32 R3, R37, 0x10, RZ ;  /* 0x0000001025037819 */ /* 0x000fe200000006ff */
[C---:B------:R-:W-:Y:S01]  /*6810*/  FMUL R9, R24.reuse, R13 ;  /* 0x0000000d18097220 */ /* 0x040fe20000400000 */
[----:B------:R-:W-:Y:S01]  /*6820*/  F2FP.BF16.F32.PACK_AB R34, R5, R4 ;  /* 0x000000040522723e */ /* 0x000fe200000010ff */
[C---:B------:R-:W-:Y:S01]  /*6830*/  FMUL R10, R24.reuse, R14 ;  /* 0x0000000e180a7220 */ /* 0x040fe20000400000 */
[C---:B------:R-:W-:Y:S01]  /*6840*/  FFMA R11, R27.reuse, R16, R11 ;  /* 0x000000101b0b7223 */ /* 0x040fe2000000000b */
[C---:B------:R-:W-:Y:S01]  /*6850*/  FFMA R8, R27.reuse, R0, R8 ;  /* 0x000000001b087223 */ /* 0x040fe20000000008 */
[----:B------:R-:W-:Y:S01]  /*6860*/  FFMA R9, R27, R2, R9 ;  /* 0x000000021b097223 */ /* 0x000fe20000000009 */
[----:B------:R-:W-:Y:S01]  /*6870*/  LOP3.LUT R0, R37, 0xffff0000, RZ, 0xc0, !PT ;  /* 0xffff000025007812 */ /* 0x000fe200078ec0ff */
[----:B------:R-:W-:Y:S01]  /*6880*/  FFMA R10, R27, R3, R10 ;  /* 0x000000031b0a7223 */ /* 0x000fe2000000000a */
[----:B------:R-:W-:Y:S01]  /*6890*/  FMUL R15, R24, R15 ;  /* 0x0000000f180f7220 */ /* 0x000fe20000400000 */
[----:B------:R-:W-:Y:S01]  /*68a0*/  SHF.L.U32 R2, R38, 0x10, RZ ;  /* 0x0000001026027819 */ /* 0x000fe200000006ff */
[----:B------:R-:W-:Y:S01]  /*68b0*/  FMUL R13, R24, R17 ;  /* 0x00000011180d7220 */ /* 0x000fe20000400000 */
[----:B------:R-:W-:Y:S01]  /*68c0*/  LOP3.LUT R3, R38, 0xffff0000, RZ, 0xc0, !PT ;  /* 0xffff000026037812 */ /* 0x000fe200078ec0ff */
[C---:B------:R-:W-:Y:S01]  /*68d0*/  FMUL R14, R24.reuse, R18 ;  /* 0x00000012180e7220 */ /* 0x040fe20000400000 */
[----:B------:R-:W-:Y:S01]  /*68e0*/  SHF.L.U32 R4, R39, 0x10, RZ ;  /* 0x0000001027047819 */ /* 0x000fe200000006ff */
[----:B------:R-:W-:Y:S01]  /*68f0*/  FFMA R15, R27, R0, R15 ;  /* 0x000000001b0f7223 */ /* 0x000fe2000000000f */
[----:B------:R-:W-:Y:S01]  /*6900*/  LOP3.LUT R5, R39, 0xffff0000, RZ, 0xc0, !PT ;  /* 0xffff000027057812 */ /* 0x000fe200078ec0ff */
[----:B------:R-:W-:Y:S01]  /*6910*/  FMUL R19, R24, R19 ;  /* 0x0000001318137220 */ /* 0x000fe20000400000 */
[C---:B------:R-:W-:Y:S01]  /*6920*/  FFMA R12, R27.reuse, R2, R12 ;  /* 0x000000021b0c7223 */ /* 0x040fe2000000000c */
[C---:B------:R-:W-:Y:S01]  /*6930*/  FFMA R13, R27.reuse, R3, R13 ;  /* 0x000000031b0d7223 */ /* 0x040fe2000000000d */
[C---:B------:R-:W-:Y:S01]  /*6940*/  FFMA R14, R27.reuse, R4, R14 ;  /* 0x000000041b0e7223 */ /* 0x040fe2000000000e */
[----:B------:R-:W-:Y:S01]  /*6950*/  FFMA R19, R27, R5, R19 ;  /* 0x000000051b137223 */ /* 0x000fe20000000013 */
[----:B------:R-:W-:Y:S02]  /*6960*/  F2FP.BF16.F32.PACK_AB R35, R11, R6 ;  /* 0x000000060b23723e */ /* 0x000fe400000010ff */
[----:B------:R-:W-:Y:S02]  /*6970*/  F2FP.BF16.F32.PACK_AB R8, R9, R8 ;  /* 0x000000080908723e */ /* 0x000fe400000010ff */
[----:B------:R-:W-:Y:S01]  /*6980*/  F2FP.BF16.F32.PACK_AB R9, R15, R10 ;  /* 0x0000000a0f09723e */ /* 0x000fe200000010ff */
[----:B------:R1:W-:Y:S01]  /*6990*/  STSM.16.M88.4 [R61+0x200], R32 ;  /* 0x000200203d007844 */ /* 0x0003e20000000200 */
[----:B------:R-:W-:Y:S02]  /*69a0*/  F2FP.BF16.F32.PACK_AB R10, R13, R12 ;  /* 0x0000000c0d0a723e */ /* 0x000fe400000010ff */
[----:B------:R-:W-:Y:S05]  /*69b0*/  F2FP.BF16.F32.PACK_AB R11, R19, R14 ;  /* 0x0000000e130b723e */ /* 0x000fea00000010ff */
[----:B------:R1:W-:Y:S01]  /*69c0*/  STSM.16.M88.4 [R60+0x200], R8 ;  /* 0x000200083c007844 */ /* 0x0003e20000000200 */
[----:B------:R-:W-:Y:S01]  /*69d0*/  @!PT LDS RZ, [RZ] ;  /* 0x00000000fffff984 */ /* 0x000fe20000000800 */
[----:B------:R-:W-:Y:S01]  /*69e0*/  @!PT LDS RZ, [RZ] ;  /* 0x00000000fffff984 */ /* 0x000fe20000000800 */
[----:B------:R-:W-:Y:S01]  /*69f0*/  @!PT LDS RZ, [RZ] ;  /* 0x00000000fffff984 */ /* 0x000fe20000000800 */
[----:B------:R-:W-:Y:S01]  /*6a00*/  @!PT LDS RZ, [RZ] ;  /* 0x00000000fffff984 */ /* 0x000fe20000000800 */
[----:B------:R3:W-:Y:S07]  /*6a10*/  MEMBAR.ALL.CTA ;  /* 0x0000000000007992 */ /* 0x0007ee0000008000 */
[----:B---3--:R-:W3:Y:S02]  /*6a20*/  FENCE.VIEW.ASYNC.S ;  /* 0x00000000000073c6 */ /* 0x008ee40000000000 */
[----:B---3--:R-:W-:Y:S06]  /*6a30*/  BAR.SYNC.DEFER_BLOCKING 0x1, 0x80 ;  /* 0x0042000000007b1d */ /* 0x008fec0000010000 */
[----:B------:R-:W-:Y:S05]  /*6a40*/  @P0 BRA `(.L_x_106) ;  /* 0x0000000000280947 */ /* 0x000fea0003800000 */
[----:B------:R-:W3:Y:S01]  /*6a50*/  LDCU.64 UR6, c[0x0][0x348] ;  /* 0x00006900ff0677ac */ /* 0x000ee20008000a00 */
[----:B------:R-:W-:Y:S01]  /*6a60*/  UIADD3 UR4, UPT, UPT, UR44, 0x200, URZ ;  /* 0x000002002c047890 */ /* 0x000fe2000fffe0ff */
[----:B------:R-:W-:Y:S05]  /*6a70*/  UMOV UR51, UR36 ;  /* 0x0000002400337c82 */ /* 0x000fea0008000000 */
[----:B------:R-:W-:Y:S04]  /*6a80*/  MOV R49, UR4 ;  /* 0x0000000400317c02 */ /* 0x000fe80008000f00 */
[----:B------:R-:W-:Y:S01]  /*6a90*/  R2UR UR48, R49 ;  /* 0x00000000313072ca */ /* 0x000fe200000e0000 */
[----:B---3--:R-:W-:Y:S04]  /*6aa0*/  UIADD3 UR4, UP0, UPT, UR6, 0x680, URZ ;  /* 0x0000068006047890 */ /* 0x008fe8000ff1e0ff */
[----:B------:R-:W-:Y:S09]  /*6ab0*/  UIADD3.X UR5, UPT, UPT, URZ, UR7, URZ, UP0, !UPT ;  /* 0x00000007ff057290 */ /* 0x000ff200087fe4ff */
[----:B------:R3:W-:Y:S01]  /*6ac0*/  UTMASTG.3D [UR48], [UR4] ;  /* 0x00000030040073b5 */ /* 0x0007e20008010000 */
[----:B------:R0:W-:Y:S01]  /*6ad0*/  UTMACMDFLUSH ;  /* 0x00000000000079b7 */ /* 0x0001e20000000000 */
[----:B---3--:R-:W-:Y:S04]  /*6ae0*/  DEPBAR.LE SB0, 0x1 ;  /* 0x000080400000791a */ /* 0x008fe80000000000 */
.L_x_106:
[----:B------:R-:W-:Y:S05]  /*6af0*/  BSYNC.RECONVERGENT B0 ;  /* 0x0000000000007941 */ /* 0x000fea0003800200 */
.L_x_105:
[----:B------:R-:W-:Y:S01]  /*6b00*/  BAR.SYNC.DEFER_BLOCKING 0x1, 0x80 ;  /* 0x0042000000007b1d */ /* 0x000fe20000010000 */
[----:B------:R-:W-:Y:S01]  /*6b10*/  ISETP.NE.AND P1, PT, R59, RZ, PT ;  /* 0x000000ff3b00720c */ /* 0x000fe20003f25270 */
[----:B------:R-:W-:Y:S01]  /*6b20*/  UISETP.NE.AND UP0, UPT, UR52, URZ, UPT ;  /* 0x000000ff3400728c */ /* 0x000fe2000bf05270 */
[----:B------:R-:W-:Y:S11]  /*6b30*/  LEA R2, R62, UR44, 0x3 ;  /* 0x0000002c3e027c11 */ /* 0x000ff6000f8e18ff */
[----:B------:R-:W-:Y:S01]  /*6b40*/  @P1 SHF.L.U32 R3, R54, 0x1f, RZ ;  /* 0x0000001f36031819 */ /* 0x000fe200000006ff */
[----:B------:R-:W-:Y:S06]  /*6b50*/  BRA.U !UP0, `(.L_x_107) ;  /* 0x0000000108247547 */ /* 0x000fec000b800000 */
[----:B------:R-:W-:Y:S01]  /*6b60*/  IMAD.U32 R4, RZ, RZ, UR46 ;  /* 0x0000002eff047e24 */ /* 0x000fe2000f8e00ff */
[----:B------:R-:W-:Y:S01]  /*6b70*/  MOV R0, UR47 ;  /* 0x0000002f00007c02 */ /* 0x000fe20008000f00 */
[----:B------:R-:W-:Y:S03]  /*6b80*/  UIADD3 UR4, UPT, UPT, UR46, 0x1, URZ ;  /* 0x000000012e047890 */ /* 0x000fe6000fffe0ff */
[----:B------:R-:W-:Y:S01]  /*6b90*/  @P1 LEA R4, R4, UR44, 0x3 ;  /* 0x0000002c04041c11 */ /* 0x000fe2000f8e18ff */
[----:B------:R-:W-:Y:S04]  /*6ba0*/  UISETP.NE.AND UP0, UPT, UR4, 0x4, UPT ;  /* 0x000000040400788c */ /* 0x000fe8000bf05270 */
[----:B------:R-:W-:Y:S01]  /*6bb0*/  @P1 VIADD R4, R4, 0x60 ;  /* 0x0000006004041836 */ /* 0x000fe20000000000 */
[----:B------:R-:W-:Y:S04]  /*6bc0*/  USEL UR46, UR4, URZ, UP0 ;  /* 0x000000ff042e7287 */ /* 0x000fe80008000000 */
[----:B------:R-:W-:Y:S04]  /*6bd0*/  @P1 PRMT R0, R0, 0x654, R4 ;  /* 0x0000065400001816 */ /* 0x000fe80000000004 */
[----:B------:R3:W-:Y:S04]  /*6be0*/  @P1 SYNCS.ARRIVE.TRANS64.RED.A1T0 RZ, [R0+URZ], RZ ;  /* 0x000000ff00ff19a7 */ /* 0x0007e800081004ff */
.L_x_107:
[----:B------:R-:W4:Y:S01]  /*6bf0*/  @P1 SYNCS.PHASECHK.TRANS64.TRYWAIT P0, [R2+URZ+0x40], R3 ;  /* 0x00004003020015a7 */ /* 0x000f2200080011ff */
[----:B------:R-:W-:Y:S01]  /*6c00*/  BSSY B1, `(.L_x_108) ;  /* 0x0000013000017945 */ /* 0x000fe20003800000 */
[----:B----4-:R-:W-:Y:S03]  /*6c10*/  @P1 SEL R64, RZ, 0x1, !P0 ;  /* 0x00000001ff401807 */ /* 0x010fe60004000000 */
[----:B------:R-:W-:Y:S05]  /*6c20*/  @!P1 BRA `(.L_x_109) ;  /* 0x0000000000409947 */ /* 0x000fea0003800000 */
[----:B------:R-:W-:Y:S01]  /*6c30*/  ISETP.NE.AND P1, PT, R65, RZ, PT ;  /* 0x000000ff4100720c */ /* 0x000fe20003f25270 */
[----:B------:R-:W-:Y:S01]  /*6c40*/  BSSY B0, `(.L_x_110) ;  /* 0x0000009000007945 */ /* 0x000fe20003800000 */
[----:B------:R-:W-:Y:S11]  /*6c50*/  ISETP.NE.AND P0, PT, R64, RZ, PT ;  /* 0x000000ff4000720c */ /* 0x000ff60003f05270 */
[----:B------:R-:W-:Y:S05]  /*6c60*/  @P1 IMAD R4, R62, 0x1000, R63 ;  /* 0x000010003e041824 */ /* 0x000fea00078e023f */
[----:B------:R-:W-:Y:S05]  /*6c70*/  @P1 IADD3 R3, PT, PT, R4, UR44, RZ ;  /* 0x0000002c04031c10 */ /* 0x000fea000fffe0ff */
[----:B------:R-:W-:Y:S01]  /*6c80*/  @P1 IMAD.IADD R3, R55, 0x1, R3 ;  /* 0x0000000137031824 */ /* 0x000fe200078e0203 */
[----:B------:R-:W-:Y:S06]  /*6c90*/  @P0 BRA `(.L_x_111) ;  /* 0x00000000000c0947 */ /* 0x000fec0003800000 */
[----:B---3--:R-:W-:Y:S04]  /*6ca0*/  SHF.L.U32 R0, R54, 0x1f, RZ ;  /* 0x0000001f36007819 */ /* 0x008fe800000006ff */
[----:B------:R-:W3:Y:S02]  /*6cb0*/  SYNCS.PHASECHK.TRANS64.TRYWAIT P0, [R2+URZ+0x40], R0 ;  /* 0x00004000020075a7 */ /* 0x000ee400080011ff */
[----:B---3--:R-:W-:Y:S05]  /*6cc0*/  @!P0 BRA `(.L_x_112) ;  /* 0x0000002400a48947 */ /* 0x008fea0003800000 */
.L_x_111:
[----:B------:R-:W-:Y:S05]  /*6cd0*/  BSYNC B0 ;  /* 0x0000000000007941 */ /* 0x000fea0003800000 */
.L_x_110:
[----:B------:R-:W-:Y:S02]  /*6ce0*/  ISETP.NE.AND P0, PT, R65, RZ, PT ;  /* 0x000000ff4100720c */ /* 0x000fe40003f05270 */
[----:B------:R-:W-:Y:S11]  /*6cf0*/  IADD3 R62, PT, PT, R62, 0x1, RZ ;  /* 0x000000013e3e7810 */ /* 0x000ff60007ffe0ff */
[----:B------:R-:W-:Y:S05]  /*6d00*/  @P0 WARPSYNC.ALL ;  /* 0x0000000000000948 */ /* 0x000fea0003800000 */
[----:B------:R4:W1:Y:S04]  /*6d10*/  @P0 LDSM.16.M88.4 R28, [R4+UR44+0x200] ;  /* 0x0002002c041c083b */ /* 0x0008680008000200 */
[----:B------:R4:W1:Y:S02]  /*6d20*/  @P0 LDSM.16.M88.4 R36, [R3+0x200] ;  /* 0x000200000324083b */ /* 0x0008640000000200 */
.L_x_109:
[----:B------:R-:W-:Y:S05]  /*6d30*/  BSYNC B1 ;  /* 0x0000000000017941 */ /* 0x000fea0003800000 */
.L_x_108:
[----:B---3--:R-:W-:Y:S05]  /*6d40*/  VIADD R0, R25, 0x20 ;  /* 0x0000002019007836 */ /* 0x008fea0000000000 */
[----:B------:R-:W-:Y:S04]  /*6d50*/  SHF.R.U32.HI R0, RZ, 0x15, R0 ;  /* 0x00000015ff007819 */ /* 0x000fe80000011600 */
[----:B------:R-:W-:Y:S11]  /*6d60*/  LOP3.LUT P0, RZ, R0, 0x3, R46, 0x48, !PT ;  /* 0x0000000300ff7812 */ /* 0x000ff6000780482e */
[----:B------:R-:W-:Y:S02]  /*6d70*/  @!UPT UIADD3 URZ, UPT, UPT, URZ, URZ, URZ ;  /* 0x000000fffffff290 */ /* 0x000fe4000fffe0ff */
[----:B------:R-:W-:Y:S05]  /*6d80*/  @!P0 BRA `(.L_x_113) ;  /* 0x0000000000408947 */ /* 0x000fea0003800000 */
[----:B------:R-:W3:Y:S01]  /*6d90*/  LDCU.64 UR8, c[0x4][0x70] ;  /* 0x01000e00ff0877ac */ /* 0x000ee20008000a00 */
[----:B----4-:R-:W-:Y:S01]  /*6da0*/  MOV R3, 0x0 ;  /* 0x0000000000037802 */ /* 0x010fe20000000f00 */
[----:B------:R-:W-:Y:S02]  /*6db0*/  HFMA2 R12, -RZ, RZ, 0, 5.9604644775390625e-08 ;  /* 0x00000001ff0c7431 */ /* 0x000fe400000001ff */
[----:B-1----:R-:W-:Y:S02]  /*6dc0*/  IMAD.MOV.U32 R8, RZ, RZ, 0x192 ;  /* 0x00000192ff087424 */ /* 0x002fe400078e00ff */
[----:B------:R-:W-:Y:S01]  /*6dd0*/  IMAD.MOV.U32 R13, RZ, RZ, RZ ;  /* 0x000000ffff0d7224 */ /* 0x000fe200078e00ff */
[----:B------:R-:W1:Y:S01]  /*6de0*/  LDCU.64 UR6, c[0x4][0x78] ;  /* 0x01000f00ff0677ac */ /* 0x000e620008000a00 */
[----:B------:R-:W4:Y:S01]  /*6df0*/  LDC.64 R2, c[0x4][R3] ;  /* 0x0100000003027b82 */ /* 0x000f220000000a00 */
[----:B------:R-:W5:Y:S01]  /*6e00*/  LDCU.64 UR4, c[0x4][0x10] ;  /* 0x01000200ff0477ac */ /* 0x000f620008000a00 */
[----:B---3--:R-:W-:Y:S01]  /*6e10*/  MOV R5, UR9 ;  /* 0x0000000900057c02 */ /* 0x008fe20008000f00 */
[----:B------:R-:W-:Y:S01]  /*6e20*/  IMAD.U32 R4, RZ, RZ, UR8 ;  /* 0x00000008ff047e24 */ /* 0x000fe2000f8e00ff */
[----:B-1----:R-:W-:Y:S01]  /*6e30*/  MOV R7, UR7 ;  /* 0x0000000700077c02 */ /* 0x002fe20008000f00 */
[----:B------:R-:W-:Y:S01]  /*6e40*/  IMAD.U32 R6, RZ, RZ, UR6 ;  /* 0x00000006ff067e24 */ /* 0x000fe2000f8e00ff */
[----:B-----5:R-:W-:Y:S01]  /*6e50*/  MOV R11, UR5 ;  /* 0x00000005000b7c02 */ /* 0x020fe20008000f00 */
[----:B------:R-:W-:Y:S02]  /*6e60*/  IMAD.U32 R10, RZ, RZ, UR4 ;  /* 0x00000004ff0a7e24 */ /* 0x000fe4000f8e00ff */
[----:B------:R-:W-:Y:S07]  /*6e70*/  LEPC R20, `(.L_x_113) ;  /* 0x000000001014794e */ /* 0x000fee0000000000 */
[----:B--2-4-:R-:W-:Y:S05]  /*6e80*/  CALL.ABS.NOINC R2 ;  /* 0x0000000002007343 */ /* 0x014fea0003c00000 */
.L_x_113:
[----:B-1--4-:R-:W-:Y:S01]  /*6e90*/  SHF.L.U32 R3, R28, 0x10, RZ ;  /* 0x000000101c037819 */ /* 0x012fe200000006ff */
[----:B------:R-:W-:Y:S05]  /*6ea0*/  WARPSYNC.ALL ;  /* 0x0000000000007948 */ /* 0x000fea0003800000 */
[----:B------:R-:W-:Y:S01]  /*6eb0*/  R2UR UR4, R25 ;  /* 0x00000000190472ca */ /* 0x000fe200000e0000 */
[----:B------:R-:W-:Y:S01]  /*6ec0*/  BSSY.RECONVERGENT B0, `(.L_x_114) ;  /* 0x0000056000007945 */ /* 0x000fe20003800200 */
[----:B------:R-:W-:Y:S02]  /*6ed0*/  SHF.L.U32 R20, R30, 0x10, RZ ;  /* 0x000000101e147819 */ /* 0x000fe400000006ff */
[----:B------:R-:W-:Y:S02]  /*6ee0*/  ISETP.NE.AND P6, PT, R59, RZ, PT ;  /* 0x000000ff3b00720c */ /* 0x000fe40003fc5270 */
[----:B------:R-:W-:Y:S07]  /*6ef0*/  ISETP.NE.AND P0, PT, R56, RZ, PT ;  /* 0x000000ff3800720c */ /* 0x000fee0003f05270 */
[----:B------:R-:W1:Y:S02]  /*6f00*/  LDTM.16dp256bit.x4 R4, tmem[UR4+0x20] ;  /* 0x00002004000479ee */ /* 0x000e640008120000 */
[----:B-1----:R-:W-:Y:S01]  /*6f10*/  FMUL R0, R24, R4 ;  /* 0x0000000418007220 */ /* 0x002fe20000400000 */
[----:B------:R-:W-:Y:S01]  /*6f20*/  LOP3.LUT R4, R28, 0xffff0000, RZ, 0xc0, !PT ;  /* 0xffff00001c047812 */ /* 0x000fe200078ec0ff */
[C---:B------:R-:W-:Y:S01]  /*6f30*/  FMUL R2, R24.reuse, R5 ;  /* 0x0000000518027220 */ /* 0x040fe20000400000 */
[----:B------:R-:W-:Y:S01]  /*6f40*/  SHF.L.U32 R5, R29, 0x10, RZ ;  /* 0x000000101d057819 */ /* 0x000fe200000006ff */
[----:B------:R-:W-:Y:S01]  /*6f50*/  FFMA R0, R27, R3, R0 ;  /* 0x000000031b007223 */ /* 0x000fe20000000000 */
[C---:B------:R-:W-:Y:S01]  /*6f60*/  FMUL R3, R24.reuse, R6 ;  /* 0x0000000618037220 */ /* 0x040fe20000400000 */
[----:B------:R-:W-:Y:S01]  /*6f70*/  LOP3.LUT R6, R29, 0xffff0000, RZ, 0xc0, !PT ;  /* 0xffff00001d067812 */ /* 0x000fe200078ec0ff */
[C---:B------:R-:W-:Y:S01]  /*6f80*/  FFMA R2, R27.reuse, R4, R2 ;  /* 0x000000041b027223 */ /* 0x040fe20000000002 */
[C---:B------:R-:W-:Y:S01]  /*6f90*/  FMUL R7, R24.reuse, R7 ;  /* 0x0000000718077220 */ /* 0x040fe20000400000 */
[C---:B------:R-:W-:Y:S01]  /*6fa0*/  FFMA R3, R27.reuse, R5, R3 ;  /* 0x000000051b037223 */ /* 0x040fe20000000003 */
[C---:B------:R-:W-:Y:S01]  /*6fb0*/  FMUL R4, R24.reuse, R8 ;  /* 0x0000000818047220 */ /* 0x040fe20000400000 */
[----:B------:R-:W-:Y:S01]  /*6fc0*/  FMUL R5, R24, R9 ;  /* 0x0000000918057220 */ /* 0x000fe20000400000 */
[----:B------:R-:W-:Y:S01]  /*6fd0*/  F2FP.BF16.F32.PACK_AB R32, R2, R0 ;  /* 0x000000000220723e */ /* 0x000fe200000010ff */
[C---:B------:R-:W-:Y:S01]  /*6fe0*/  FFMA R7, R27.reuse, R6, R7 ;  /* 0x000000061b077223 */ /* 0x040fe20000000007 */
[----:B------:R-:W-:Y:S01]  /*6ff0*/  LOP3.LUT R0, R30, 0xffff0000, RZ, 0xc0, !PT ;  /* 0xffff00001e007812 */ /* 0x000fe200078ec0ff */
[----:B------:R-:W-:Y:S01]  /*7000*/  FFMA R4, R27, R20, R4 ;  /* 0x000000141b047223 */ /* 0x000fe20000000004 */
[----:B------:R-:W-:Y:S01]  /*7010*/  SHF.L.U32 R2, R31, 0x10, RZ ;  /* 0x000000101f027819 */ /* 0x000fe200000006ff */
[----:B------:R-:W-:Y:S01]  /*7020*/  FMUL R6, R24, R10 ;  /* 0x0000000a18067220 */ /* 0x000fe20000400000 */
[----:B------:R-:W-:Y:S01]  /*7030*/  F2FP.BF16.F32.PACK_AB R33, R7, R3 ;  /* 0x000000030721723e */ /* 0x000fe200000010ff */
[----:B------:R-:W-:Y:S01]  /*7040*/  FFMA R5, R27, R0, R5 ;  /* 0x000000001b057223 */ /* 0x000fe20000000005 */
[----:B------:R-:W-:Y:S01]  /*7050*/  LOP3.LUT R3, R31, 0xffff0000, RZ, 0xc0, !PT ;  /* 0xffff00001f037812 */ /* 0x000fe200078ec0ff */
[----:B------:R-:W-:Y:S01]  /*7060*/  FFMA R6, R27, R2, R6 ;  /* 0x000000021b067223 */ /* 0x000fe20000000006 */
[----:B------:R-:W-:Y:S01]  /*7070*/  SHF.L.U32 R7, R36, 0x10, RZ ;  /* 0x0000001024077819 */ /* 0x000fe200000006ff */
[----:B------:R-:W-:Y:S01]  /*7080*/  FMUL R11, R24, R11 ;  /* 0x0000000b180b7220 */ /* 0x000fe20000400000 */
[----:B------:R-:W-:Y:S01]  /*7090*/  LOP3.LUT R0, R36, 0xffff0000, RZ, 0xc0, !PT ;  /* 0xffff000024007812 */ /* 0x000fe200078ec0ff */
[C---:B------:R-:W-:Y:S01]  /*70a0*/  FMUL R8, R24.reuse, R12 ;  /* 0x0000000c18087220 */ /* 0x040fe20000400000 */
[----:B------:R-:W-:Y:S01]  /*70b0*/  SHF.L.U32 R2, R37, 0x10, RZ ;  /* 0x0000001025027819 */ /* 0x000fe200000006ff */
[C---:B------:R-:W-:Y:S01]  /*70c0*/  FMUL R9, R24.reuse, R13 ;  /* 0x0000000d18097220 */ /* 0x040fe20000400000 */
[----:B------:R-:W-:Y:S01]  /*70d0*/  F2FP.BF16.F32.PACK_AB R34, R5, R4 ;  /* 0x000000040522723e */ /* 0x000fe200000010ff */
[----:B------:R-:W-:Y:S01]  /*70e0*/  FFMA R11, R27, R3, R11 ;  /* 0x000000031b0b7223 */ /* 0x000fe2000000000b */
[----:B------:R-:W-:Y:S01]  /*70f0*/  SHF.L.U32 R3, R39, 0x10, RZ ;  /* 0x0000001027037819 */ /* 0x000fe200000006ff */
[----:B------:R-:W-:Y:S01]  /*7100*/  FFMA R8, R27, R7, R8 ;  /* 0x000000071b087223 */ /* 0x000fe20000000008 */
[----:B------:R-:W-:Y:S01]  /*7110*/  LOP3.LUT R4, R39, 0xffff0000, RZ, 0xc0, !PT ;  /* 0xffff000027047812 */ /* 0x000fe200078ec0ff */
[----:B------:R-:W-:Y:S01]  /*7120*/  FFMA R9, R27, R0, R9 ;  /* 0x000000001b097223 */ /* 0x000fe20000000009 */
[----:B------:R-:W-:Y:S01]  /*7130*/  LOP3.LUT R0, R37, 0xffff0000, RZ, 0xc0, !PT ;  /* 0xffff000025007812 */ /* 0x000fe200078ec0ff */
[C---:B------:R-:W-:Y:S01]  /*7140*/  FMUL R10, R24.reuse, R14 ;  /* 0x0000000e180a7220 */ /* 0x040fe20000400000 */
[----:B------:R-:W-:Y:S01]  /*7150*/  F2FP.BF16.F32.PACK_AB R35, R11, R6 ;  /* 0x000000060b23723e */ /* 0x000fe200000010ff */
[----:B------:R-:W-:Y:S01]  /*7160*/  FMUL R15, R24, R15 ;  /* 0x0000000f180f7220 */ /* 0x000fe20000400000 */
[----:B------:R-:W-:Y:S01]  /*7170*/  F2FP.BF16.F32.PACK_AB R8, R9, R8 ;  /* 0x000000080908723e */ /* 0x000fe200000010ff */
[C---:B------:R-:W-:Y:S01]  /*7180*/  FFMA R10, R27.reuse, R2, R10 ;  /* 0x000000021b0a7223 */ /* 0x040fe2000000000a */
[C---:B------:R-:W-:Y:S01]  /*7190*/  SHF.L.U32 R2, R38.reuse, 0x10, RZ ;  /* 0x0000001026027819 */ /* 0x040fe200000006ff */
[----:B------:R-:W-:Y:S01]  /*71a0*/  FFMA R15, R27, R0, R15 ;  /* 0x000000001b0f7223 */ /* 0x000fe2000000000f */
[----:B------:R-:W-:Y:S01]  /*71b0*/  LOP3.LUT R0, R38, 0xffff0000, RZ, 0xc0, !PT ;  /* 0xffff000026007812 */ /* 0x000fe200078ec0ff */
[----:B------:R1:W-:Y:S01]  /*71c0*/  STSM.16.M88.4 [R61+0x1200], R32 ;  /* 0x001200203d007844 */ /* 0x0003e20000000200 */
[C---:B------:R-:W-:Y:S01]  /*71d0*/  FMUL R12, R24.reuse, R16 ;  /* 0x00000010180c7220 */ /* 0x040fe20000400000 */
[C---:B------:R-:W-:Y:S01]  /*71e0*/  FMUL R13, R24.reuse, R17 ;  /* 0x00000011180d7220 */ /* 0x040fe20000400000 */
[----:B------:R-:W-:Y:S01]  /*71f0*/  F2FP.BF16.F32.PACK_AB R9, R15, R10 ;  /* 0x0000000a0f09723e */ /* 0x000fe200000010ff */
[C---:B------:R-:W-:Y:S01]  /*7200*/  FMUL R14, R24.reuse, R18 ;  /* 0x00000012180e7220 */ /* 0x040fe20000400000 */
[----:B------:R-:W-:Y:S01]  /*7210*/  FMUL R19, R24, R19 ;  /* 0x0000001318137220 */ /* 0x000fe20000400000 */
[C---:B------:R-:W-:Y:S01]  /*7220*/  FFMA R12, R27.reuse, R2, R12 ;  /* 0x000000021b0c7223 */ /* 0x040fe2000000000c */
[----:B------:R-:W-:Y:S01]  /*7230*/  MOV R2, UR46 ;  /* 0x0000002e00027c02 */ /* 0x000fe20008000f00 */
[C---:B------:R-:W-:Y:S01]  /*7240*/  FFMA R13, R27.reuse, R0, R13 ;  /* 0x000000001b0d7223 */ /* 0x040fe2000000000d */
[C---:B------:R-:W-:Y:S01]  /*7250*/  FFMA R14, R27.reuse, R3, R14 ;  /* 0x000000031b0e7223 */ /* 0x040fe2000000000e */
[----:B------:R-:W-:Y:S01]  /*7260*/  FFMA R19, R27, R4, R19 ;  /* 0x000000041b137223 */ /* 0x000fe20000000013 */
[----:B------:R-:W-:Y:S02]  /*7270*/  @P6 LEA R2, R2, UR44, 0x3 ;  /* 0x0000002c02026c11 */ /* 0x000fe4000f8e18ff */
[----:B------:R-:W-:Y:S02]  /*7280*/  F2FP.BF16.F32.PACK_AB R10, R13, R12 ;  /* 0x0000000c0d0a723e */ /* 0x000fe400000010ff */
[----:B------:R-:W-:Y:S02]  /*7290*/  F2FP.BF16.F32.PACK_AB R11, R19, R14 ;  /* 0x0000000e130b723e */ /* 0x000fe400000010ff */
[----:B------:R-:W-:Y:S02]  /*72a0*/  MOV R0, UR47 ;  /* 0x0000002f00007c02 */ /* 0x000fe40008000f00 */
[----:B------:R-:W-:Y:S01]  /*72b0*/  @P6 IADD3 R2, PT, PT, R2, 0x60, RZ ;  /* 0x0000006002026810 */ /* 0x000fe20007ffe0ff */
[----:B------:R1:W-:Y:S01]  /*72c0*/  STSM.16.M88.4 [R60+0x1200], R8 ;  /* 0x001200083c007844 */ /* 0x0003e20000000200 */
[----:B------:R-:W-:Y:S02]  /*72d0*/  @P6 SHF.L.U32 R3, R54, 0x1f, RZ ;  /* 0x0000001f36036819 */ /* 0x000fe400000006ff */
[----:B------:R-:W-:Y:S01]  /*72e0*/  @P6 PRMT R0, R0, 0x654, R2 ;  /* 0x0000065400006816 */ /* 0x000fe20000000002 */
[----:B------:R-:W-:Y:S01]  /*72f0*/  @!PT LDS RZ, [RZ] ;  /* 0x00000000fffff984 */ /* 0x000fe20000000800 */
[----:B------:R-:W-:Y:S01]  /*7300*/  @!PT LDS RZ, [RZ] ;  /* 0x00000000fffff984 */ /* 0x000fe20000000800 */
[----:B------:R-:W-:Y:S01]  /*7310*/  @!PT LDS RZ, [RZ] ;  /* 0x00000000fffff984 */ /* 0x000fe20000000800 */
[----:B------:R-:W-:Y:S01]  /*7320*/  @!PT LDS RZ, [RZ] ;  /* 0x00000000fffff984 */ /* 0x000fe20000000800 */
[----:B------:R3:W-:Y:S06]  /*7330*/  MEMBAR.ALL.CTA ;  /* 0x0000000000007992 */ /* 0x0007ec0000008000 */
[----:B---3--:R-:W3:Y:S01]  /*7340*/  FENCE.VIEW.ASYNC.S ;  /* 0x00000000000073c6 */ /* 0x008ee20000000000 */
[----:B------:R-:W-:Y:S01]  /*7350*/  LEA R2, R62, UR44, 0x3 ;  /* 0x0000002c3e027c11 */ /* 0x000fe2000f8e18ff */
[----:B---3--:R-:W-:Y:S06]  /*7360*/  BAR.SYNC.DEFER_BLOCKING 0x1, 0x80 ;  /* 0x0042000000007b1d */ /* 0x008fec0000010000 */
[----:B------:R-:W-:Y:S05]  /*7370*/  @P0 BRA `(.L_x_115) ;  /* 0x0000000000280947 */ /* 0x000fea0003800000 */
[----:B------:R-:W3:Y:S01]  /*7380*/  LDCU.64 UR6, c[0x0][0x348] ;  /* 0x00006900ff0677ac */ /* 0x000ee20008000a00 */
[----:B------:R-:W-:Y:S02]  /*7390*/  UIADD3 UR9, UPT, UPT, UR49, 0x20, URZ ;  /* 0x0000002031097890 */ /* 0x000fe4000fffe0ff */
[----:B------:R-:W-:Y:S01]  /*73a0*/  UIADD3 UR8, UPT, UPT, UR44, 0x1200, URZ ;  /* 0x000012002c087890 */ /* 0x000fe2000fffe0ff */
[----:B------:R-:W-:Y:S01]  /*73b0*/  UMOV UR10, UR50 ;  /* 0x00000032000a7c82 */ /* 0x000fe20008000000 */
[----:B------:R-:W-:Y:S01]  /*73c0*/  UMOV UR11, UR36 ;  /* 0x00000024000b7c82 */ /* 0x000fe20008000000 */
[----:B---3--:R-:W-:Y:S04]  /*73d0*/  UIADD3 UR4, UP0, UPT, UR6, 0x680, URZ ;  /* 0x0000068006047890 */ /* 0x008fe8000ff1e0ff */
[----:B------:R-:W-:Y:S09]  /*73e0*/  UIADD3.X UR5, UPT, UPT, URZ, UR7, URZ, UP0, !UPT ;  /* 0x00000007ff057290 */ /* 0x000ff200087fe4ff */
[----:B------:R3:W-:Y:S01]  /*73f0*/  UTMASTG.3D [UR8], [UR4] ;  /* 0x00000008040073b5 */ /* 0x0007e20008010000 */
[----:B------:R0:W-:Y:S01]  /*7400*/  UTMACMDFLUSH ;  /* 0x00000000000079b7 */ /* 0x0001e20000000000 */
[----:B---3--:R-:W-:Y:S04]  /*7410*/  DEPBAR.LE SB0, 0x1 ;  /* 0x000080400000791a */ /* 0x008fe80000000000 */
.L_x_115:
[----:B------:R-:W-:Y:S05]  /*7420*/  BSYNC.RECONVERGENT B0 ;  /* 0x0000000000007941 */ /* 0x000fea0003800200 */
.L_x_114:
[----:B------:R-:W-:Y:S01]  /*7430*/  BAR.SYNC.DEFER_BLOCKING 0x1, 0x80 ;  /* 0x0042000000007b1d */ /* 0x000fe20000010000 */
[----:B------:R-:W-:Y:S04]  /*7440*/  UIADD3 UR4, UPT, UPT, UR46, 0x1, URZ ;  /* 0x000000012e047890 */ /* 0x000fe8000fffe0ff */
[----:B------:R-:W-:Y:S04]  /*7450*/  UISETP.NE.AND UP0, UPT, UR4, 0x4, UPT ;  /* 0x000000040400788c */ /* 0x000fe8000bf05270 */
[----:B------:R-:W-:Y:S01]  /*7460*/  USEL UR45, UR4, URZ, UP0 ;  /* 0x000000ff042d7287 */ /* 0x000fe20008000000 */
[----:B------:R3:W-:Y:S01]  /*7470*/  @P6 SYNCS.ARRIVE.TRANS64.RED.A1T0 RZ, [R0+URZ], RZ ;  /* 0x000000ff00ff69a7 */ /* 0x0007e200081004ff */
[----:B------:R-:W-:Y:S01]  /*7480*/  BSSY B1, `(.L_x_116) ;  /* 0x0000014000017945 */ /* 0x000fe20003800000 */
[----:B------:R-:W4:Y:S02]  /*7490*/  @P6 SYNCS.PHASECHK.TRANS64.TRYWAIT P0, [R2+URZ+0x40], R3 ;  /* 0x00004003020065a7 */ /* 0x000f2400080011ff */
[----:B----4-:R-:W-:Y:S01]  /*74a0*/  @P6 SEL R64, RZ, 0x1, !P0 ;  /* 0x00000001ff406807 */ /* 0x010fe20004000000 */
[----:B---3--:R-:W-:Y:S06]  /*74b0*/  @!P6 BRA `(.L_x_117) ;  /* 0x000000000040e947 */ /* 0x008fec0003800000 */
[----:B------:R-:W-:Y:S01]  /*74c0*/  ISETP.NE.AND P1, PT, R65, RZ, PT ;  /* 0x000000ff4100720c */ /* 0x000fe20003f25270 */
[----:B------:R-:W-:Y:S01]  /*74d0*/  BSSY B0, `(.L_x_118) ;  /* 0x0000009000007945 */ /* 0x000fe20003800000 */
[----:B------:R-:W-:Y:S11]  /*74e0*/  ISETP.NE.AND P0, PT, R64, RZ, PT ;  /* 0x000000ff4000720c */ /* 0x000ff60003f05270 */
[----:B------:R-:W-:Y:S05]  /*74f0*/  @P1 IMAD R3, R62, 0x1000, R63 ;  /* 0x000010003e031824 */ /* 0x000fea00078e023f */
[----:B------:R-:W-:Y:S05]  /*7500*/  @P1 IADD3 R0, PT, PT, R3, UR44, RZ ;  /* 0x0000002c03001c10 */ /* 0x000fea000fffe0ff */
[----:B------:R-:W-:Y:S01]  /*7510*/  @P1 IMAD.IADD R0, R55, 0x1, R0 ;  /* 0x0000000137001824 */ /* 0x000fe200078e0200 */
[----:B------:R-:W-:Y:S06]  /*7520*/  @P0 BRA `(.L_x_119) ;  /* 0x00000000000c0947 */ /* 0x000fec0003800000 */
[----:B------:R-:W-:Y:S04]  /*7530*/  SHF.L.U32 R4, R54, 0x1f, RZ ;  /* 0x0000001f36047819 */ /* 0x000fe800000006ff */
[----:B------:R-:W3:Y:S02]  /*7540*/  SYNCS.PHASECHK.TRANS64.TRYWAIT P0, [R2+URZ+0x40], R4 ;  /* 0x00004004020075a7 */ /* 0x000ee400080011ff */
[----:B---3--:R-:W-:Y:S05]  /*7550*/  @!P0 BRA `(.L_x_120) ;  /* 0x0000001c00948947 */ /* 0x008fea0003800000 */
.L_x_119:
[----:B------:R-:W-:Y:S05]  /*7560*/  BSYNC B0 ;  /* 0x0000000000007941 */ /* 0x000fea0003800000 */
.L_x_118:
[----:B------:R-:W-:Y:S02]  /*7570*/  ISETP.NE.AND P0, PT, R65, RZ, PT ;  /* 0x000000ff4100720c */ /* 0x000fe40003f05270 */
[----:B------:R-:W-:Y:S11]  /*7580*/  IADD3 R62, PT, PT, R62, 0x1, RZ ;  /* 0x000000013e3e7810 */ /* 0x000ff60007ffe0ff */
[----:B------:R-:W-:Y:S05]  /*7590*/  @P0 WARPSYNC.ALL ;  /* 0x0000000000000948 */ /* 0x000fea0003800000 */
[----:B------:R4:W1:Y:S04]  /*75a0*/  @P0 LDSM.16.M88.4 R28, [R3+UR44+0x200] ;  /* 0x0002002c031c083b */ /* 0x0008680008000200 */
[----:B------:R4:W1:Y:S02]  /*75b0*/  @P0 LDSM.16.M88.4 R36, [R0+0x200] ;  /* 0x000200000024083b */ /* 0x0008640000000200 */
.L_x_117:
[----:B------:R-:W-:Y:S05]  /*75c0*/  BSYNC B1 ;  /* 0x0000000000017941 */ /* 0x000fea0003800000 */
.L_x_116:
[----:B----4-:R-:W-:Y:S05]  /*75d0*/  VIADD R0, R25, 0x40 ;  /* 0x0000004019007836 */ /* 0x010fea0000000000 */
[----:B------:R-:W-:Y:S04]  /*75e0*/  SHF.R.U32.HI R0, RZ, 0x15, R0 ;  /* 0x00000015ff007819 */ /* 0x000fe80000011600 */
[----:B------:R-:W-:Y:S11]  /*75f0*/  LOP3.LUT P0, RZ, R0, 0x3, R46, 0x48, !PT ;  /* 0x0000000300ff7812 */ /* 0x000ff6000780482e */
[----:B------:R-:W-:Y:S02]  /*7600*/  @!UPT UIADD3 URZ, UPT, UPT, URZ, URZ, URZ ;  /* 0x000000fffffff290 */ /* 0x000fe4000fffe0ff */
[----:B------:R-:W-:Y:S05]  /*7610*/  @!P0 BRA `(.L_x_121) ;  /* 0x0000000000408947 */ /* 0x000fea0003800000 */
[----:B------:R-:W4:Y:S01]  /*7620*/  LDCU.64 UR8, c[0x4][0x70] ;  /* 0x01000e00ff0877ac */ /* 0x000f220008000a00 */
[----:B------:R-:W-:Y:S01]  /*7630*/  MOV R3, 0x0 ;  /* 0x0000000000037802 */ /* 0x000fe20000000f00 */
[----:B------:R-:W-:Y:S02]  /*7640*/  HFMA2 R12, -RZ, RZ, 0, 5.9604644775390625e-08 ;  /* 0x00000001ff0c7431 */ /* 0x000fe400000001ff */
[----:B-1----:R-:W-:Y:S02]  /*7650*/  IMAD.MOV.U32 R8, RZ, RZ, 0x192 ;  /* 0x00000192ff087424 */ /* 0x002fe400078e00ff */
[----:B------:R-:W-:Y:S01]  /*7660*/  IMAD.MOV.U32 R13, RZ, RZ, RZ ;  /* 0x000000ffff0d7224 */ /* 0x000fe200078e00ff */
[----:B------:R-:W1:Y:S01]  /*7670*/  LDCU.64 UR6, c[0x4][0x78] ;  /* 0x01000f00ff0677ac */ /* 0x000e620008000a00 */
[----:B---3--:R-:W3:Y:S01]  /*7680*/  LDC.64 R2, c[0x4][R3] ;  /* 0x0100000003027b82 */ /* 0x008ee20000000a00 */
[----:B------:R-:W5:Y:S01]  /*7690*/  LDCU.64 UR4, c[0x4][0x10] ;  /* 0x01000200ff0477ac */ /* 0x000f620008000a00 */
[----:B----4-:R-:W-:Y:S01]  /*76a0*/  MOV R5, UR9 ;  /* 0x0000000900057c02 */ /* 0x010fe20008000f00 */
[----:B------:R-:W-:Y:S01]  /*76b0*/  IMAD.U32 R4, RZ, RZ, UR8 ;  /* 0x00000008ff047e24 */ /* 0x000fe2000f8e00ff */
[----:B-1----:R-:W-:Y:S01]  /*76c0*/  MOV R7, UR7 ;  /* 0x0000000700077c02 */ /* 0x002fe20008000f00 */
[----:B------:R-:W-:Y:S01]  /*76d0*/  IMAD.U32 R6, RZ, RZ, UR6 ;  /* 0x00000006ff067e24 */ /* 0x000fe2000f8e00ff */
[----:B-----5:R-:W-:Y:S01]  /*76e0*/  MOV R11, UR5 ;  /* 0x00000005000b7c02 */ /* 0x020fe20008000f00 */
[----:B------:R-:W-:Y:S02]  /*76f0*/  IMAD.U32 R10, RZ, RZ, UR4 ;  /* 0x00000004ff0a7e24 */ /* 0x000fe4000f8e00ff */
[----:B------:R-:W-:Y:S07]  /*7700*/  LEPC R20, `(.L_x_121) ;  /* 0x000000001014794e */ /* 0x000fee0000000000 */
[----:B--23--:R-:W-:Y:S05]  /*7710*/  CALL.ABS.NOINC R2 ;  /* 0x0000000002007343 */ /* 0x00cfea0003c00000 */
.L_x_121:
[----:B-1----:R-:W-:Y:S01]  /*7720*/  SHF.L.U32 R3, R28, 0x10, RZ ;  /* 0x000000101c037819 */ /* 0x002fe200000006ff */
[----:B------:R-:W-:Y:S05]  /*7730*/  WARPSYNC.ALL ;  /* 0x0000000000007948 */ /* 0x000fea0003800000 */
[----:B------:R-:W-:Y:S01]  /*7740*/  R2UR UR4, R25 ;  /* 0x00000000190472ca */ /* 0x000fe200000e0000 */
[----:B------:R-:W-:Y:S01]  /*7750*/  BSSY.RECONVERGENT B0, `(.L_x_122) ;  /* 0x0000056000007945 */ /* 0x000fe20003800200 */
[----:B------:R-:W-:Y:S02]  /*7760*/  SHF.L.U32 R20, R30, 0x10, RZ ;  /* 0x000000101e147819 */ /* 0x000fe400000006ff */
[----:B------:R-:W-:Y:S02]  /*7770*/  ISETP.NE.AND P6, PT, R59, RZ, PT ;  /* 0x000000ff3b00720c */ /* 0x000fe40003fc5270 */
[----:B------:R-:W-:Y:S07]  /*7780*/  ISETP.NE.AND P0, PT, R56, RZ, PT ;  /* 0x000000ff3800720c */ /* 0x000fee0003f05270 */
[----:B---3--:R-:W1:Y:S02]  /*7790*/  LDTM.16dp256bit.x4 R4, tmem[UR4+0x40] ;  /* 0x00004004000479ee */ /* 0x008e640008120000 */
        /* <DEDUP_REMOVED lines=60> */
[----:B------:R-:W-:Y:S02]  /*7b60*/  LEA R3, R62, UR44, 0x3 ;  /* 0x0000002c3e037c11 */ /* 0x000fe4000f8e18ff */
[----:B------:R-:W-:Y:S01]  /*7b70*/  @P6 PRMT R0, R0, 0x654, R2 ;  /* 0x0000065400006816 */ /* 0x000fe20000000002 */
[----:B------:R-:W-:Y:S01]  /*7b80*/  @!PT LDS RZ, [RZ] ;  /* 0x00000000fffff984 */ /* 0x000fe20000000800 */
[----:B------:R-:W-:Y:S01]  /*7b90*/  @!PT LDS RZ, [RZ] ;  /* 0x00000000fffff984 */ /* 0x000fe20000000800 */
[----:B------:R-:W-:Y:S01]  /*7ba0*/  @!PT LDS RZ, [RZ] ;  /* 0x00000000fffff984 */ /* 0x000fe20000000800 */
[----:B------:R-:W-:Y:S01]  /*7bb0*/  @!PT LDS RZ, [RZ] ;  /* 0x00000000fffff984 */ /* 0x000fe20000000800 */
[----:B------:R3:W-:Y:S06]  /*7bc0*/  MEMBAR.ALL.CTA ;  /* 0x0000000000007992 */ /* 0x0007ec0000008000 */
[----:B---3--:R-:W3:Y:S01]  /*7bd0*/  FENCE.VIEW.ASYNC.S ;  /* 0x00000000000073c6 */ /* 0x008ee20000000000 */
[----:B------:R-:W-:Y:S01]  /*7be0*/  @P6 SHF.L.U32 R2, R54, 0x1f, RZ ;  /* 0x0000001f36026819 */ /* 0x000fe200000006ff */
        /* <DEDUP_REMOVED lines=12> */
.L_x_123:
[----:B------:R-:W-:Y:S05]  /*7cb0*/  BSYNC.RECONVERGENT B0 ;  /* 0x0000000000007941 */ /* 0x000fea0003800200 */
.L_x_122:
        /* <DEDUP_REMOVED lines=19> */
.L_x_127:
[----:B------:R-:W-:Y:S05]  /*7df0*/  BSYNC B0 ;  /* 0x0000000000007941 */ /* 0x000fea0003800000 */
.L_x_126:
[----:B------:R-:W-:Y:S11]  /*7e00*/  ISETP.NE.AND P0, PT, R65, RZ, PT ;  /* 0x000000ff4100720c */ /* 0x000ff60003f05270 */
[----:B------:R-:W-:Y:S02]  /*7e10*/  @!UPT UIADD3 URZ, UPT, UPT, URZ, URZ, URZ ;  /* 0x000000fffffff290 */ /* 0x000fe4000fffe0ff */
[----:B------:R-:W-:Y:S05]  /*7e20*/  @P0 WARPSYNC.ALL ;  /* 0x0000000000000948 */ /* 0x000fea0003800000 */
[----:B------:R4:W1:Y:S04]  /*7e30*/  @P0 LDSM.16.M88.4 R28, [R62+UR44+0x200] ;  /* 0x0002002c3e1c083b */ /* 0x0008680008000200 */
[----:B------:R4:W1:Y:S02]  /*7e40*/  @P0 LDSM.16.M88.4 R36, [R2+0x200] ;  /* 0x000200000224083b */ /* 0x0008640000000200 */
.L_x_125:
[----:B------:R-:W-:Y:S05]  /*7e50*/  BSYNC B1 ;  /* 0x0000000000017941 */ /* 0x000fea0003800000 */
.L_x_124:
[----:B---3--:R-:W-:Y:S05]  /*7e60*/  VIADD R0, R25, 0x60 ;  /* 0x0000006019007836 */ /* 0x008fea0000000000 */
[----:B------:R-:W-:Y:S04]  /*7e70*/  SHF.R.U32.HI R0, RZ, 0x15, R0 ;  /* 0x00000015ff007819 */ /* 0x000fe80000011600 */
[----:B------:R-:W-:Y:S11]  /*7e80*/  LOP3.LUT P0, RZ, R0, 0x3, R46, 0x48, !PT ;  /* 0x0000000300ff7812 */ /* 0x000ff6000780482e */
[----:B------:R-:W-:Y:S02]  /*7e90*/  @!UPT UIADD3 URZ, UPT, UPT, URZ, URZ, URZ ;  /* 0x000000fffffff290 */ /* 0x000fe4000fffe0ff */
[----:B------:R-:W-:Y:S05]  /*7ea0*/  @!P0 BRA `(.L_x_129) ;  /* 0x0000000000408947 */ /* 0x000fea0003800000 */
[----:B------:R-:W3:Y:S01]  /*7eb0*/  LDCU.64 UR8, c[0x4][0x70] ;  /* 0x01000e00ff0877ac */ /* 0x000ee20008000a00 */
[----:B------:R-:W-:Y:S01]  /*7ec0*/  MOV R3, 0x0 ;  /* 0x0000000000037802 */ /* 0x000fe20000000f00 */
[----:B------:R-:W-:Y:S02]  /*7ed0*/  HFMA2 R12, -RZ, RZ, 0, 5.9604644775390625e-08 ;  /* 0x00000001ff0c7431 */ /* 0x000fe400000001ff */
[----:B-1----:R-:W-:Y:S02]  /*7ee0*/  IMAD.MOV.U32 R8, RZ, RZ, 0x192 ;  /* 0x00000192ff087424 */ /* 0x002fe400078e00ff */
[----:B------:R-:W-:Y:S01]  /*7ef0*/  IMAD.MOV.U32 R13, RZ, RZ, RZ ;  /* 0x000000ffff0d7224 */ /* 0x000fe200078e00ff */
[----:B------:R-:W1:Y:S01]  /*7f00*/  LDCU.64 UR6, c[0x4][0x78] ;  /* 0x01000f00ff0677ac */ /* 0x000e620008000a00 */
[----:B----4-:R-:W4:Y:S01]  /*7f10*/  LDC.64 R2, c[0x4][R3] ;  /* 0x0100000003027b82 */ /* 0x010f220000000a00 */
        /* <DEDUP_REMOVED lines=9> */
.L_x_129:
[----:B------:R-:W-:Y:S01]  /*7fb0*/  ISETP.NE.AND P0, PT, R56, RZ, PT ;  /* 0x000000ff3800720c */ /* 0x000fe20003f05270 */
[----:B------:R-:W-:Y:S05]  /*7fc0*/  WARPSYNC.ALL ;  /* 0x0000000000007948 */ /* 0x000fea0003800000 */
[----:B------:R-:W-:Y:S01]  /*7fd0*/  R2UR UR4, R25 ;  /* 0x00000000190472ca */ /* 0x000fe200000e0000 */
[----:B------:R-:W-:Y:S01]  /*7fe0*/  BSSY.RECONVERGENT B0, `(.L_x_130) ;  /* 0x0000053000007945 */ /* 0x000fe20003800200 */
[C---:B-1----:R-:W-:Y:S02]  /*7ff0*/  SHF.L.U32 R0, R28.reuse, 0x10, RZ ;  /* 0x000000101c007819 */ /* 0x042fe400000006ff */
[----:B----4-:R-:W-:Y:S02]  /*8000*/  LOP3.LUT R2, R28, 0xffff0000, RZ, 0xc0, !PT ;  /* 0xffff00001c027812 */ /* 0x010fe400078ec0ff */
[C---:B------:R-:W-:Y:S02]  /*8010*/  SHF.L.U32 R3, R29.reuse, 0x10, RZ ;  /* 0x000000101d037819 */ /* 0x040fe400000006ff */
[----:B------:R-:W-:Y:S02]  /*8020*/  LOP3.LUT R20, R29, 0xffff0000, RZ, 0xc0, !PT ;  /* 0xffff00001d147812 */ /* 0x000fe400078ec0ff */
[C---:B------:R-:W-:Y:S02]  /*8030*/  SHF.L.U32 R21, R30.reuse, 0x10, RZ ;  /* 0x000000101e157819 */ /* 0x040fe400000006ff */
[----:B------:R-:W-:Y:S01]  /*8040*/  LOP3.LUT R25, R30, 0xffff0000, RZ, 0xc0, !PT ;  /* 0xffff00001e197812 */ /* 0x000fe200078ec0ff */
[----:B------:R-:W1:Y:S01]  /*8050*/  LDTM.16dp256bit.x4 R4, tmem[UR4+0x60] ;  /* 0x00006004000479ee */ /* 0x000e620008120000 */
[----:B------:R-:W-:Y:S01]  /*8060*/  R2UR UR4, R26 ;  /* 0x000000001a0472ca */ /* 0x000fe200000e0000 */
[----:B------:R-:W-:Y:S01]  /*8070*/  NOP ;  /* 0x0000000000007918 */ /* 0x000fe20000000000 */
[C---:B------:R-:W-:Y:S02]  /*8080*/  SHF.L.U32 R26, R31.reuse, 0x10, RZ ;  /* 0x000000101f1a7819 */ /* 0x040fe400000006ff */
[----:B------:R-:W-:Y:S02]  /*8090*/  LOP3.LUT R28, R31, 0xffff0000, RZ, 0xc0, !PT ;  /* 0xffff00001f1c7812 */ /* 0x000fe400078ec0ff */
[C---:B------:R-:W-:Y:S02]  /*80a0*/  SHF.L.U32 R29, R36.reuse, 0x10, RZ ;  /* 0x00000010241d7819 */ /* 0x040fe400000006ff */
[----:B------:R-:W-:Y:S02]  /*80b0*/  LOP3.LUT R30, R36, 0xffff0000, RZ, 0xc0, !PT ;  /* 0xffff0000241e7812 */ /* 0x000fe400078ec0ff */
[C---:B------:R-:W-:Y:S02]  /*80c0*/  SHF.L.U32 R31, R37.reuse, 0x10, RZ ;  /* 0x00000010251f7819 */ /* 0x040fe400000006ff */
[----:B------:R-:W-:Y:S01]  /*80d0*/  LOP3.LUT R32, R37, 0xffff0000, RZ, 0xc0, !PT ;  /* 0xffff000025207812 */ /* 0x000fe200078ec0ff */
[----:B------:R-:W-:Y:S01]  /*80e0*/  UIADD3 UR4, UPT, UPT, UR4, 0xd0, URZ ;  /* 0x000000d004047890 */ /* 0x000fe2000fffe0ff */
[C---:B------:R-:W-:Y:S02]  /*80f0*/  SHF.L.U32 R33, R38.reuse, 0x10, RZ ;  /* 0x0000001026217819 */ /* 0x040fe400000006ff */
[----:B------:R-:W-:Y:S01]  /*8100*/  LOP3.LUT R34, R38, 0xffff0000, RZ, 0xc0, !PT ;  /* 0xffff000026227812 */ /* 0x000fe200078ec0ff */
[----:B------:R-:W-:Y:S01]  /*8110*/  UPRMT UR4, UR47, 0x654, UR4 ;  /* 0x000006542f047896 */ /* 0x000fe20008000004 */
[C---:B------:R-:W-:Y:S02]  /*8120*/  SHF.L.U32 R35, R39.reuse, 0x10, RZ ;  /* 0x0000001027237819 */ /* 0x040fe400000006ff */
[----:B------:R-:W-:Y:S01]  /*8130*/  LOP3.LUT R36, R39, 0xffff0000, RZ, 0xc0, !PT ;  /* 0xffff000027247812 */ /* 0x000fe200078ec0ff */
[C---:B-1----:R-:W-:Y:S01]  /*8140*/  FMUL R4, R24.reuse, R4 ;  /* 0x0000000418047220 */ /* 0x042fe20000400000 */
[C---:B------:R-:W-:Y:S01]  /*8150*/  FMUL R5, R24.reuse, R5 ;  /* 0x0000000518057220 */ /* 0x040fe20000400000 */
[C---:B------:R-:W-:Y:S03]  /*8160*/  FMUL R6, R24.reuse, R6 ;  /* 0x0000000618067220 */ /* 0x040fe60000400000 */
[----:B------:R-:W-:Y:S01]  /*8170*/  SYNCS.ARRIVE.TRANS64.RED.A1T0 RZ, [UR4], RZ ;  /* 0x000000ffffff79a7 */ /* 0x000fe20008100404 */
[C---:B------:R-:W-:Y:S01]  /*8180*/  FFMA R4, R27.reuse, R0, R4 ;  /* 0x000000001b047223 */ /* 0x040fe20000000004 */
[C---:B------:R-:W-:Y:S01]  /*8190*/  FFMA R5, R27.reuse, R2, R5 ;  /* 0x000000021b057223 */ /* 0x040fe20000000005 */
[----:B------:R-:W-:Y:S01]  /*81a0*/  FFMA R6, R27, R3, R6 ;  /* 0x000000031b067223 */ /* 0x000fe20000000006 */
[C---:B------:R-:W-:Y:S01]  /*81b0*/  FMUL R7, R24.reuse, R7 ;  /* 0x0000000718077220 */ /* 0x040fe20000400000 */
[C---:B------:R-:W-:Y:S01]  /*81c0*/  FMUL R8, R24.reuse, R8 ;  /* 0x0000000818087220 */ /* 0x040fe20000400000 */
[C---:B------:R-:W-:Y:S01]  /*81d0*/  FMUL R9, R24.reuse, R9 ;  /* 0x0000000918097220 */ /* 0x040fe20000400000 */
[----:B------:R-:W-:Y:S01]  /*81e0*/  F2FP.BF16.F32.PACK_AB R4, R5, R4 ;  /* 0x000000040504723e */ /* 0x000fe200000010ff */
[C---:B------:R-:W-:Y:S01]  /*81f0*/  FFMA R7, R27.reuse, R20, R7 ;  /* 0x000000141b077223 */ /* 0x040fe20000000007 */
[C---:B------:R-:W-:Y:S01]  /*8200*/  FFMA R8, R27.reuse, R21, R8 ;  /* 0x000000151b087223 */ /* 0x040fe20000000008 */
[C---:B------:R-:W-:Y:S01]  /*8210*/  FFMA R9, R27.reuse, R25, R9 ;  /* 0x000000191b097223 */ /* 0x040fe20000000009 */
[C---:B------:R-:W-:Y:S01]  /*8220*/  FMUL R0, R24.reuse, R10 ;  /* 0x0000000a18007220 */ /* 0x040fe20000400000 */
[C---:B------:R-:W-:Y:S01]  /*8230*/  FMUL R2, R24.reuse, R11 ;  /* 0x0000000b18027220 */ /* 0x040fe20000400000 */
[C---:B------:R-:W-:Y:S01]  /*8240*/  FMUL R3, R24.reuse, R12 ;  /* 0x0000000c18037220 */ /* 0x040fe20000400000 */
[C---:B------:R-:W-:Y:S01]  /*8250*/  FMUL R10, R24.reuse, R13 ;  /* 0x0000000d180a7220 */ /* 0x040fe20000400000 */
[C---:B------:R-:W-:Y:S01]  /*8260*/  FFMA R0, R27.reuse, R26, R0 ;  /* 0x0000001a1b007223 */ /* 0x040fe20000000000 */
[C---:B------:R-:W-:Y:S01]  /*8270*/  FMUL R11, R24.reuse, R14 ;  /* 0x0000000e180b7220 */ /* 0x040fe20000400000 */
[C---:B------:R-:W-:Y:S01]  /*8280*/  FFMA R2, R27.reuse, R28, R2 ;  /* 0x0000001c1b027223 */ /* 0x040fe20000000002 */
[C---:B------:R-:W-:Y:S01]  /*8290*/  FMUL R15, R24.reuse, R15 ;  /* 0x0000000f180f7220 */ /* 0x040fe20000400000 */
[C---:B------:R-:W-:Y:S01]  /*82a0*/  FMUL R12, R24.reuse, R16 ;  /* 0x00000010180c7220 */ /* 0x040fe20000400000 */
[C---:B------:R-:W-:Y:S01]  /*82b0*/  FFMA R3, R27.reuse, R29, R3 ;  /* 0x0000001d1b037223 */ /* 0x040fe20000000003 */
[C---:B------:R-:W-:Y:S01]  /*82c0*/  FMUL R13, R24.reuse, R17 ;  /* 0x00000011180d7220 */ /* 0x040fe20000400000 */
[C---:B------:R-:W-:Y:S01]  /*82d0*/  FFMA R10, R27.reuse, R30, R10 ;  /* 0x0000001e1b0a7223 */ /* 0x040fe2000000000a */
[C---:B------:R-:W-:Y:S01]  /*82e0*/  FMUL R14, R24.reuse, R18 ;  /* 0x00000012180e7220 */ /* 0x040fe20000400000 */
[C---:B------:R-:W-:Y:S01]  /*82f0*/  FFMA R11, R27.reuse, R31, R11 ;  /* 0x0000001f1b0b7223 */ /* 0x040fe2000000000b */
[C---:B------:R-:W-:Y:S01]  /*8300*/  FFMA R15, R27.reuse, R32, R15 ;  /* 0x000000201b0f7223 */ /* 0x040fe2000000000f */
[----:B------:R-:W-:Y:S01]  /*8310*/  FMUL R19, R24, R19 ;  /* 0x0000001318137220 */ /* 0x000fe20000400000 */
[C---:B------:R-:W-:Y:S01]  /*8320*/  FFMA R12, R27.reuse, R33, R12 ;  /* 0x000000211b0c7223 */ /* 0x040fe2000000000c */
[C---:B------:R-:W-:Y:S01]  /*8330*/  FFMA R13, R27.reuse, R34, R13 ;  /* 0x000000221b0d7223 */ /* 0x040fe2000000000d */
[----:B------:R-:W-:Y:S01]  /*8340*/  FFMA R14, R27, R35, R14 ;  /* 0x000000231b0e7223 */ /* 0x000fe2000000000e */
[----:B------:R-:W-:Y:S01]  /*8350*/  F2FP.BF16.F32.PACK_AB R5, R7, R6 ;  /* 0x000000060705723e */ /* 0x000fe200000010ff */
[----:B------:R-:W-:Y:S01]  /*8360*/  FFMA R19, R27, R36, R19 ;  /* 0x000000241b137223 */ /* 0x000fe20000000013 */
[----:B------:R-:W-:Y:S02]  /*8370*/  F2FP.BF16.F32.PACK_AB R6, R9, R8 ;  /* 0x000000080906723e */ /* 0x000fe400000010ff */
        /* <DEDUP_REMOVED lines=25> */
.L_x_131:
[----:B------:R-:W-:Y:S05]  /*8510*/  BSYNC.RECONVERGENT B0 ;  /* 0x0000000000007941 */ /* 0x000fea0003800200 */
.L_x_130:
[----:B------:R-:W-:Y:S01]  /*8520*/  BAR.SYNC.DEFER_BLOCKING 0x1, 0x80 ;  /* 0x0042000000007b1d */ /* 0x000fe20000010000 */
[----:B------:R-:W-:Y:S01]  /*8530*/  UISETP.NE.AND UP0, UPT, UR52, -0x4, UPT ;  /* 0xfffffffc3400788c */ /* 0x000fe2000bf05270 */
[----:B------:R-:W-:Y:S08]  /*8540*/  IADD3 R22, PT, PT, R22, 0x1, RZ ;  /* 0x0000000116167810 */ /* 0x000ff00007ffe0ff */
[----:B------:R-:W-:Y:S05]  /*8550*/  BRA.U !UP0, `(.L_x_132) ;  /* 0x0000000108287547 */ /* 0x000fea000b800000 */
[----:B------:R-:W-:Y:S01]  /*8560*/  ISETP.NE.AND P0, PT, R59, RZ, PT ;  /* 0x000000ff3b00720c */ /* 0x000fe20003f05270 */
[----:B------:R-:W-:Y:S01]  /*8570*/  IMAD.U32 R2, RZ, RZ, UR46 ;  /* 0x0000002eff027e24 */ /* 0x000fe2000f8e00ff */
[----:B------:R-:W-:Y:S01]  /*8580*/  UIADD3 UR4, UPT, UPT, UR46, 0x1, URZ ;  /* 0x000000012e047890 */ /* 0x000fe2000fffe0ff */
[----:B------:R-:W-:Y:S03]  /*8590*/  IMAD.U32 R0, RZ, RZ, UR47 ;  /* 0x0000002fff007e24 */ /* 0x000fe6000f8e00ff */
[----:B------:R-:W-:Y:S04]  /*85a0*/  UISETP.NE.AND UP0, UPT, UR4, 0x4, UPT ;  /* 0x000000040400788c */ /* 0x000fe8000bf05270 */
[----:B------:R-:W-:Y:S03]  /*85b0*/  USEL UR46, UR4, URZ, UP0 ;  /* 0x000000ff042e7287 */ /* 0x000fe60008000000 */
[----:B------:R-:W-:Y:S05]  /*85c0*/  @P0 LEA R2, R2, UR44, 0x3 ;  /* 0x0000002c02020c11 */ /* 0x000fea000f8e18ff */
[----:B------:R-:W-:Y:S05]  /*85d0*/  @P0 VIADD R2, R2, 0x60 ;  /* 0x0000006002020836 */ /* 0x000fea0000000000 */
[----:B------:R-:W-:Y:S04]  /*85e0*/  @P0 PRMT R0, R0, 0x654, R2 ;  /* 0x0000065400000816 */ /* 0x000fe80000000002 */
[----:B------:R3:W-:Y:S03]  /*85f0*/  @P0 SYNCS.ARRIVE.TRANS64.RED.A1T0 RZ, [R0+URZ], RZ ;  /* 0x000000ff00ff09a7 */ /* 0x0007e600081004ff */
.L_x_132:
[----:B------:R-:W-:Y:S01]  /*8600*/  R2UR UR4, R47 ;  /* 0x000000002f0472ca */ /* 0x000fe200000e0000 */
[----:B------:R-:W-:Y:S01]  /*8610*/  UISETP.NE.AND UP0, UPT, UR62, URZ, UPT ;  /* 0x000000ff3e00728c */ /* 0x000fe2000bf05270 */
[----:B------:R-:W-:Y:S01]  /*8620*/  ISETP.NE.AND P0, PT, R51, 0x2, PT ;  /* 0x000000023300780c */ /* 0x000fe20003f05270 */
[----:B------:R-:W-:Y:S01]  /*8630*/  UIADD3 UR20, UPT, UPT, UR37, UR63, URZ ;  /* 0x0000003f25147290 */ /* 0x000fe2000fffe0ff */
[----:B------:R-:W-:Y:S01]  /*8640*/  ISETP.NE.AND P1, PT, R22, 0x4, PT ;  /* 0x000000041600780c */ /* 0x000fe20003f25270 */
[----:B------:R-:W-:Y:S01]  /*8650*/  UIADD3 UR52, UPT, UPT, UR52, 0x4, URZ ;  /* 0x0000000434347890 */ /* 0x000fe2000fffe0ff */
[----:B------:R-:W-:Y:S01]  /*8660*/  SEL R2, RZ, 0x1, P0 ;  /* 0x00000001ff027807 */ /* 0x000fe20000000000 */
[----:B------:R-:W-:Y:S01]  /*8670*/  UMOV UR36, UR61 ;  /* 0x0000003d00247c82 */ /* 0x000fe20008000000 */
[----:B---3--:R-:W-:Y:S02]  /*8680*/  SEL R0, RZ, 0x1, P1 ;  /* 0x00000001ff007807 */ /* 0x008fe40000800000 */
[----:B------:R-:W-:Y:S02]  /*8690*/  LOP3.LUT R52, R52, R2, RZ, 0x3c, !PT ;  /* 0x0000000234347212 */ /* 0x000fe400078e3cff */
[----:B------:R-:W-:Y:S01]  /*86a0*/  LOP3.LUT R53, R53, R0, RZ, 0x3c, !PT ;  /* 0x0000000035357212 */ /* 0x000fe200078e3cff */
[----:B------:R-:W-:Y:S01]  /*86b0*/  UIADD3 UR16, UPT, UPT, UR38, UR4, URZ ;  /* 0x0000000426107290 */ /* 0x000fe2000fffe0ff */
[----:B------:R-:W-:Y:S02]  /*86c0*/  SEL R51, R51, RZ, P0 ;  /* 0x000000ff33337207 */ /* 0x000fe40000000000 */
[----:B------:R-:W-:Y:S01]  /*86d0*/  SEL R22, R22, RZ, P1 ;  /* 0x000000ff16167207 */ /* 0x000fe20000800000 */
[----:B------:R-:W-:Y:S08]  /*86e0*/  BRA.U UP0, `(.L_x_133) ;  /* 0xffffffcd00a47547 */ /* 0x000ff0000b83ffff */
[----:B------:R-:W-:-:S13]  /*86f0*/  R2UR UR4, R48 ;  /* 0x00000000300472ca */ /* 0x000fda00000e0000 */
[----:B------:R-:W-:-:S09]  /*8700*/  UISETP.NE.AND UP0, UPT, UR4, URZ, UPT ;  /* 0x000000ff0400728c */ /* 0x000fd2000bf05270 */
[----:B------:R-:W-:Y:S05]  /*8710*/  BRA.U !UP0, `(.L_x_134) ;  /* 0x0000000108487547 */ /* 0x000fea000b800000 */
[----:B------:R-:W3:Y:S02]  /*8720*/  LDCU.64 UR4, c[0x0][0x890] ;  /* 0x00011200ff0477ac */ /* 0x000ee40008000a00 */
[----:B---3--:R-:W-:-:S04]  /*8730*/  UISETP.NE.U32.AND UP0, UPT, UR4, URZ, UPT ;  /* 0x000000ff0400728c */ /* 0x008fc8000bf05070 */
[----:B------:R-:W-:-:S09]  /*8740*/  UISETP.NE.AND.EX UP0, UPT, UR5, URZ, UPT, UP0 ;  /* 0x000000ff0500728c */ /* 0x000fd2000bf05300 */
[----:B------:R-:W-:Y:S05]  /*8750*/  BRA.U UP0, `(.L_x_135) ;  /* 0x00000001000c7547 */ /* 0x000fea000b800000 */
[----:B------:R-:W-:-:S13]  /*8760*/  FSETP.NEU.AND P0, PT, R27, RZ, PT ;  /* 0x000000ff1b00720b */ /* 0x000fda0003f0d000 */
[----:B------:R-:W-:Y:S05]  /*8770*/  @!P0 EXIT ;  /* 0x000000000000894d */ /* 0x000fea0003800000 */
[----:B------:R-:W-:Y:S05]  /*8780*/  BRA `(.L_x_134) ;  /* 0x00000000002c7947 */ /* 0x000fea0003800000 */
.L_x_135:
[----:B------:R-:W-:Y:S01]  /*8790*/  ISETP.NE.AND P0, PT, R50, RZ, PT ;  /* 0x000000ff3200720c */ /* 0x000fe20003f05270 */
[----:B------:R-:W-:-:S12]  /*87a0*/  BSSY.RECONVERGENT B0, `(.L_x_134) ;  /* 0x0000009000007945 */ /* 0x000fd80003800200 */
[----:B------:R-:W-:Y:S05]  /*87b0*/  @P0 BRA `(.L_x_136) ;  /* 0x0000000000140947 */ /* 0x000fea0003800000 */
[----:B------:R-:W3:Y:S02]  /*87c0*/  LDCU.64 UR4, c[0x0][0x888] ;  /* 0x00011100ff0477ac */ /* 0x000ee40008000a00 */
[----:B---3--:R-:W-:-:S04]  /*87d0*/  ISETP.NE.U32.AND P0, PT, RZ, UR4, PT ;  /* 0x00000004ff007c0c */ /* 0x008fc8000bf05070 */
[----:B------:R-:W-:-:S13]  /*87e0*/  ISETP.NE.AND.EX P0, PT, RZ, UR5, PT, P0 ;  /* 0x00000005ff007c0c */ /* 0x000fda000bf05300 */
[----:B------:R-:W-:Y:S05]  /*87f0*/  @!P0 EXIT ;  /* 0x000000000000894d */ /* 0x000fea0003800000 */
[----:B------:R-:W-:Y:S05]  /*8800*/  BRA `(.L_x_137) ;  /* 0x0000000000087947 */ /* 0x000fea0003800000 */
.L_x_136:
[----:B------:R-:W-:-:S13]  /*8810*/  FSETP.NEU.AND P0, PT, R27, RZ, PT ;  /* 0x000000ff1b00720b */ /* 0x000fda0003f0d000 */
[----:B------:R-:W-:Y:S05]  /*8820*/  @!P0 EXIT ;  /* 0x000000000000894d */ /* 0x000fea0003800000 */
.L_x_137:
[----:B------:R-:W-:Y:S05]  /*8830*/  BSYNC.RECONVERGENT B0 ;  /* 0x0000000000007941 */ /* 0x000fea0003800200 */
.L_x_134:
[----:B------:R-:W-:Y:S01]  /*8840*/  ULEA UR4, UR46, UR44, 0x3 ;  /* 0x0000002c2e047291 */ /* 0x000fe2000f8e18ff */
[----:B------:R-:W-:-:S04]  /*8850*/  DEPBAR.LE SB0, 0x0 ;  /* 0x000080000000791a */ /* 0x000fc80000000000 */
[----:B------:R-:W-:-:S04]  /*8860*/  UIADD3 UR4, UPT, UPT, UR4, 0x60, URZ ;  /* 0x0000006004047890 */ /* 0x000fc8000fffe0ff */
[----:B------:R-:W-:-:S09]  /*8870*/  UPRMT UR4, UR47, 0x654, UR4 ;  /* 0x000006542f047896 */ /* 0x000fd20008000004 */
[----:B------:R-:W-:Y:S01]  /*8880*/  SYNCS.ARRIVE.TRANS64.RED.A1T0 RZ, [UR4], RZ ;  /* 0x000000ffffff79a7 */ /* 0x000fe20008100404 */
[----:B------:R-:W-:Y:S05]  /*8890*/  EXIT ;  /* 0x000000000000794d */ /* 0x000fea0003800000 */
.L_x_24:
[----:B--2---:R2:W3:Y:S02]  /*88a0*/  SYNCS.PHASECHK.TRANS64.TRYWAIT P0, [R0+URZ+0x100], R2 ;  /* 0x00010002000075a7 */ /* 0x0044e400080011ff */
[----:B---3--:R-:W-:Y:S05]  /*88b0*/  @!P0 NANOSLEEP.SYNCS 0x989680 ;  /* 0x009896800000895d */ /* 0x008fea0003900000 */
[----:B------:R-:W3:Y:S02]  /*88c0*/  @!P0 SYNCS.PHASECHK.TRANS64 P0, [R0+URZ+0x100], R2 ;  /* 0x00010002000085a7 */ /* 0x000ee400080010ff */
[----:B---3--:R-:W-:Y:S05]  /*88d0*/  @!P0 BRA `(.L_x_24) ;  /* 0xfffffffc00f08947 */ /* 0x008fea000383ffff */
[----:B------:R-:W-:Y:S05]  /*88e0*/  BRA `(.L_x_138) ;  /* 0xffffff8c00f07947 */ /* 0x000fea000383ffff */
.L_x_27:
[----:B-1----:R-:W-:-:S07]  /*88f0*/  MOV R0, UR33 ;  /* 0x0000002100007c02 */ /* 0x002fce0008000f00 */
.L_x_139:
[----:B-1----:R1:W2:Y:S02]  /*8900*/  SYNCS.PHASECHK.TRANS64.TRYWAIT P0, [R0+URZ+0x20], R3 ;  /* 0x00002003000075a7 */ /* 0x0022a400080011ff */
[----:B--2---:R-:W-:Y:S05]  /*8910*/  @!P0 NANOSLEEP.SYNCS 0x989680 ;  /* 0x009896800000895d */ /* 0x004fea0003900000 */
[----:B------:R-:W2:Y:S02]  /*8920*/  @!P0 SYNCS.PHASECHK.TRANS64 P0, [R0+URZ+0x20], R3 ;  /* 0x00002003000085a7 */ /* 0x000ea400080010ff */
[----:B--2---:R-:W-:Y:S05]  /*8930*/  @!P0 BRA `(.L_x_139) ;  /* 0xfffffffc00f08947 */ /* 0x004fea000383ffff */
[----:B------:R-:W-:Y:S05]  /*8940*/  BRA `(.L_x_26) ;  /* 0xffffff9000387947 */ /* 0x000fea000383ffff */
.L_x_34:
[----:B-1----:R-:W-:-:S07]  /*8950*/  MOV R0, UR33 ;  /* 0x0000002100007c02 */ /* 0x002fce0008000f00 */
.L_x_140:
[----:B-1----:R1:W2:Y:S02]  /*8960*/  SYNCS.PHASECHK.TRANS64.TRYWAIT P0, [R0+URZ+0x20], R3 ;  /* 0x00002003000075a7 */ /* 0x0022a400080011ff */
[----:B--2---:R-:W-:Y:S05]  /*8970*/  @!P0 NANOSLEEP.SYNCS 0x989680 ;  /* 0x009896800000895d */ /* 0x004fea0003900000 */
[----:B------:R-:W2:Y:S02]  /*8980*/  @!P0 SYNCS.PHASECHK.TRANS64 P0, [R0+URZ+0x20], R3 ;  /* 0x00002003000085a7 */ /* 0x000ea400080010ff */
[----:B--2---:R-:W-:Y:S05]  /*8990*/  @!P0 BRA `(.L_x_140) ;  /* 0xfffffffc00f08947 */ /* 0x004fea000383ffff */
[----:B------:R-:W-:Y:S05]  /*89a0*/  BRA `(.L_x_33) ;  /* 0xffffff9400287947 */ /* 0x000fea000383ffff */
.L_x_39:
[----:B-1----:R1:W2:Y:S02]  /*89b0*/  SYNCS.PHASECHK.TRANS64.TRYWAIT P0, [R3+URZ+0x90], R0 ;  /* 0x00009000030075a7 */ /* 0x0022a400080011ff */
[----:B--2---:R-:W-:Y:S05]  /*89c0*/  @!P0 NANOSLEEP.SYNCS 0x989680 ;  /* 0x009896800000895d */ /* 0x004fea0003900000 */
[----:B------:R-:W2:Y:S02]  /*89d0*/  @!P0 SYNCS.PHASECHK.TRANS64 P0, [R3+URZ+0x90], R0 ;  /* 0x00009000030085a7 */ /* 0x000ea400080010ff */
[----:B--2---:R-:W-:Y:S05]  /*89e0*/  @!P0 BRA `(.L_x_39) ;  /* 0xfffffffc00f08947 */ /* 0x004fea000383ffff */
[----:B------:R-:W-:Y:S05]  /*89f0*/  BRA `(.L_x_141) ;  /* 0xffffff9400f87947 */ /* 0x000fea000383ffff */
.L_x_43:
[----:B------:R-:W-:-:S07]  /*8a00*/  MOV R0, UR4 ;  /* 0x0000000400007c02 */ /* 0x000fce0008000f00 */
.L_x_142:
[----:B-1----:R1:W2:Y:S02]  /*8a10*/  SYNCS.PHASECHK.TRANS64.TRYWAIT P0, [R0+URZ], R2 ;  /* 0x00000002000075a7 */ /* 0x0022a400080011ff */
[----:B--2---:R-:W-:Y:S05]  /*8a20*/  @!P0 NANOSLEEP.SYNCS 0x989680 ;  /* 0x009896800000895d */ /* 0x004fea0003900000 */
[----:B------:R-:W2:Y:S02]  /*8a30*/  @!P0 SYNCS.PHASECHK.TRANS64 P0, [R0+URZ], R2 ;  /* 0x00000002000085a7 */ /* 0x000ea400080010ff */
[----:B--2---:R-:W-:Y:S05]  /*8a40*/  @!P0 BRA `(.L_x_142) ;  /* 0xfffffffc00f08947 */ /* 0x004fea000383ffff */
[----:B------:R-:W-:Y:S05]  /*8a50*/  BRA `(.L_x_143) ;  /* 0xffffff9c00a07947 */ /* 0x000fea000383ffff */
.L_x_44:
[----:B------:R-:W-:-:S07]  /*8a60*/  MOV R0, UR5 ;  /* 0x0000000500007c02 */ /* 0x000fce0008000f00 */
.L_x_144:
[----:B-1----:R1:W2:Y:S02]  /*8a70*/  SYNCS.PHASECHK.TRANS64.TRYWAIT P0, [R0+URZ], R3 ;  /* 0x00000003000075a7 */ /* 0x0022a400080011ff */
[----:B--2---:R-:W-:Y:S05]  /*8a80*/  @!P0 NANOSLEEP.SYNCS 0x989680 ;  /* 0x009896800000895d */ /* 0x004fea0003900000 */
[----:B------:R-:W2:Y:S02]  /*8a90*/  @!P0 SYNCS.PHASECHK.TRANS64 P0, [R0+URZ], R3 ;  /* 0x00000003000085a7 */ /* 0x000ea400080010ff */
[----:B--2---:R-:W-:Y:S05]  /*8aa0*/  @!P0 BRA `(.L_x_144) ;  /* 0xfffffffc00f08947 */ /* 0x004fea000383ffff */
[----:B------:R-:W-:Y:S05]  /*8ab0*/  BRA `(.L_x_145) ;  /* 0xffffff9c00ac7947 */ /* 0x000fea000383ffff */
.L_x_45:
[----:B------:R-:W-:-:S07]  /*8ac0*/  MOV R0, UR5 ;  /* 0x0000000500007c02 */ /* 0x000fce0008000f00 */
.L_x_146:
[----:B-1----:R1:W2:Y:S02]  /*8ad0*/  SYNCS.PHASECHK.TRANS64.TRYWAIT P0, [R0+URZ], R3 ;  /* 0x00000003000075a7 */ /* 0x0022a400080011ff */
[----:B--2---:R-:W-:Y:S05]  /*8ae0*/  @!P0 NANOSLEEP.SYNCS 0x989680 ;  /* 0x009896800000895d */ /* 0x004fea0003900000 */
[----:B------:R-:W2:Y:S02]  /*8af0*/  @!P0 SYNCS.PHASECHK.TRANS64 P0, [R0+URZ], R3 ;  /* 0x00000003000085a7 */ /* 0x000ea400080010ff */
[----:B--2---:R-:W-:Y:S05]  /*8b00*/  @!P0 BRA `(.L_x_146) ;  /* 0xfffffffc00f08947 */ /* 0x004fea000383ffff */
[----:B------:R-:W-:Y:S05]  /*8b10*/  BRA `(.L_x_147) ;  /* 0xffffff9c00b87947 */ /* 0x000fea000383ffff */
.L_x_48:
[----:B-1----:R1:W2:Y:S02]  /*8b20*/  SYNCS.PHASECHK.TRANS64.TRYWAIT P0, [R2+URZ+0xf0], R4 ;  /* 0x0000f004020075a7 */ /* 0x0022a400080011ff */
[----:B--2---:R-:W-:Y:S05]  /*8b30*/  @!P0 NANOSLEEP.SYNCS 0x989680 ;  /* 0x009896800000895d */ /* 0x004fea0003900000 */
[----:B------:R-:W2:Y:S02]  /*8b40*/  @!P0 SYNCS.PHASECHK.TRANS64 P0, [R2+URZ+0xf0], R4 ;  /* 0x0000f004020085a7 */ /* 0x000ea400080010ff */
[----:B--2---:R-:W-:Y:S05]  /*8b50*/  @!P0 BRA `(.L_x_48) ;  /* 0xfffffffc00f08947 */ /* 0x004fea000383ffff */
[----:B------:R-:W-:Y:S05]  /*8b60*/  BRA `(.L_x_148) ;  /* 0xffffffa000147947 */ /* 0x000fea000383ffff */
.L_x_49:
[----:B------:R-:W-:-:S07]  /*8b70*/  MOV R2, UR4 ;  /* 0x0000000400027c02 */ /* 0x000fce0008000f00 */
.L_x_149:
[----:B-1----:R1:W2:Y:S02]  /*8b80*/  SYNCS.PHASECHK.TRANS64.TRYWAIT P0, [R2+URZ+0xa0], R5 ;  /* 0x0000a005020075a7 */ /* 0x0022a400080011ff */
[----:B--2---:R-:W-:Y:S05]  /*8b90*/  @!P0 NANOSLEEP.SYNCS 0x989680 ;  /* 0x009896800000895d */ /* 0x004fea0003900000 */
[----:B------:R-:W2:Y:S02]  /*8ba0*/  @!P0 SYNCS.PHASECHK.TRANS64 P0, [R2+URZ+0xa0], R5 ;  /* 0x0000a005020085a7 */ /* 0x000ea400080010ff */
[----:B--2---:R-:W-:Y:S05]  /*8bb0*/  @!P0 BRA `(.L_x_149) ;  /* 0xfffffffc00f08947 */ /* 0x004fea000383ffff */
[----:B------:R-:W-:Y:S05]  /*8bc0*/  BRA `(.L_x_150) ;  /* 0xffffffa000247947 */ /* 0x000fea000383ffff */
.L_x_50:
[----:B-1----:R1:W2:Y:S02]  /*8bd0*/  SYNCS.PHASECHK.TRANS64.TRYWAIT P1, [R2+URZ+0x90], R4 ;  /* 0x00009004020075a7 */ /* 0x0022a400080211ff */
[----:B--2---:R-:W-:Y:S05]  /*8be0*/  @!P1 NANOSLEEP.SYNCS 0x989680 ;  /* 0x009896800000995d */ /* 0x004fea0003900000 */
[----:B------:R-:W2:Y:S02]  /*8bf0*/  @!P1 SYNCS.PHASECHK.TRANS64 P1, [R2+URZ+0x90], R4 ;  /* 0x00009004020095a7 */ /* 0x000ea400080210ff */
[----:B--2---:R-:W-:Y:S05]  /*8c00*/  @!P1 BRA `(.L_x_50) ;  /* 0xfffffffc00f09947 */ /* 0x004fea000383ffff */
[----:B------:R-:W-:Y:S05]  /*8c10*/  BRA `(.L_x_151) ;  /* 0xffffffa000547947 */ /* 0x000fea000383ffff */
.L_x_53:
[----:B------:R-:W-:-:S07]  /*8c20*/  MOV R0, UR4 ;  /* 0x0000000400007c02 */ /* 0x000fce0008000f00 */
.L_x_152:
[----:B-1----:R1:W2:Y:S02]  /*8c30*/  SYNCS.PHASECHK.TRANS64.TRYWAIT P0, [R0+URZ+0xa0], R2 ;  /* 0x0000a002000075a7 */ /* 0x0022a400080011ff */
[----:B--2---:R-:W-:Y:S05]  /*8c40*/  @!P0 NANOSLEEP.SYNCS 0x989680 ;  /* 0x009896800000895d */ /* 0x004fea0003900000 */
[----:B------:R-:W2:Y:S02]  /*8c50*/  @!P0 SYNCS.PHASECHK.TRANS64 P0, [R0+URZ+0xa0], R2 ;  /* 0x0000a002000085a7 */ /* 0x000ea400080010ff */
[----:B--2---:R-:W-:Y:S05]  /*8c60*/  @!P0 BRA `(.L_x_152) ;  /* 0xfffffffc00f08947 */ /* 0x004fea000383ffff */
[----:B------:R-:W-:Y:S05]  /*8c70*/  BRA `(.L_x_52) ;  /* 0xffffffa000a87947 */ /* 0x000fea000383ffff */
.L_x_60:
[----:B-1----:R1:W2:Y:S02]  /*8c80*/  SYNCS.PHASECHK.TRANS64.TRYWAIT P1, [R0+URZ+0x90], R2 ;  /* 0x00009002000075a7 */ /* 0x0022a400080211ff */
[----:B--2---:R-:W-:Y:S05]  /*8c90*/  @!P1 NANOSLEEP.SYNCS 0x989680 ;  /* 0x009896800000995d */ /* 0x004fea0003900000 */
[----:B------:R-:W2:Y:S02]  /*8ca0*/  @!P1 SYNCS.PHASECHK.TRANS64 P1, [R0+URZ+0x90], R2 ;  /* 0x00009002000095a7 */ /* 0x000ea400080210ff */
[----:B--2---:R-:W-:Y:S05]  /*8cb0*/  @!P1 BRA `(.L_x_60) ;  /* 0xfffffffc00f09947 */ /* 0x004fea000383ffff */
[----:B------:R-:W-:Y:S05]  /*8cc0*/  BRA `(.L_x_153) ;  /* 0xffffffa8003c7947 */ /* 0x000fea000383ffff */
.L_x_61:
[----:B------:R-:W-:-:S07]  /*8cd0*/  MOV R2, UR46 ;  /* 0x0000002e00027c02 */ /* 0x000fce0008000f00 */
.L_x_154:
[----:B-1----:R1:W2:Y:S02]  /*8ce0*/  SYNCS.PHASECHK.TRANS64.TRYWAIT P0, [R2+URZ+0xd0], R0 ;  /* 0x0000d000020075a7 */ /* 0x0022a400080011ff */
[----:B--2---:R-:W-:Y:S05]  /*8cf0*/  @!P0 NANOSLEEP.SYNCS 0x989680 ;  /* 0x009896800000895d */ /* 0x004fea0003900000 */
[----:B------:R-:W2:Y:S02]  /*8d00*/  @!P0 SYNCS.PHASECHK.TRANS64 P0, [R2+URZ+0xd0], R0 ;  /* 0x0000d000020085a7 */ /* 0x000ea400080010ff */
[----:B--2---:R-:W-:Y:S05]  /*8d10*/  @!P0 BRA `(.L_x_154) ;  /* 0xfffffffc00f08947 */ /* 0x004fea000383ffff */
[----:B------:R-:W-:Y:S05]  /*8d20*/  BRA `(.L_x_155) ;  /* 0xffffffa8008c7947 */ /* 0x000fea000383ffff */
.L_x_64:
[----:B------:R-:W-:Y:S07]  /*8d30*/  MOV R0, UR7 ;  /* 0x0000000700007c02 */ /* 0x000fee0008000f00 */
.L_x_156:
[----:B-1----:R1:W2:Y:S02]  /*8d40*/  SYNCS.PHASECHK.TRANS64.TRYWAIT P0, [R0+URZ], R2 ;  /* 0x00000002000075a7 */ /* 0x0022a400080011ff */
[----:B--2---:R-:W-:Y:S05]  /*8d50*/  @!P0 NANOSLEEP.SYNCS 0x989680 ;  /* 0x009896800000895d */ /* 0x004fea0003900000 */
[----:B------:R-:W2:Y:S02]  /*8d60*/  @!P0 SYNCS.PHASECHK.TRANS64 P0, [R0+URZ], R2 ;  /* 0x00000002000085a7 */ /* 0x000ea400080010ff */
[----:B--2---:R-:W-:Y:S05]  /*8d70*/  @!P0 BRA `(.L_x_156) ;  /* 0xfffffffc00f08947 */ /* 0x004fea000383ffff */
[----:B------:R-:W-:Y:S05]  /*8d80*/  BRA `(.L_x_63) ;  /* 0xffffffa800a87947 */ /* 0x000fea000383ffff */
.L_x_67:
[----:B------:R-:W-:-:S07]  /*8d90*/  MOV R0, UR4 ;  /* 0x0000000400007c02 */ /* 0x000fce0008000f00 */
.L_x_157:
[----:B--2---:R2:W4:Y:S02]  /*8da0*/  SYNCS.PHASECHK.TRANS64.TRYWAIT P0, [R0+URZ], R2 ;  /* 0x00000002000075a7 */ /* 0x00452400080011ff */
[----:B----4-:R-:W-:Y:S05]  /*8db0*/  @!P0 NANOSLEEP.SYNCS 0x989680 ;  /* 0x009896800000895d */ /* 0x010fea0003900000 */
[----:B------:R-:W4:Y:S02]  /*8dc0*/  @!P0 SYNCS.PHASECHK.TRANS64 P0, [R0+URZ], R2 ;  /* 0x00000002000085a7 */ /* 0x000f2400080010ff */
[----:B----4-:R-:W-:Y:S05]  /*8dd0*/  @!P0 BRA `(.L_x_157) ;  /* 0xfffffffc00f08947 */ /* 0x010fea000383ffff */
[----:B------:R-:W-:Y:S05]  /*8de0*/  BRA `(.L_x_158) ;  /* 0xffffffac00d47947 */ /* 0x000fea000383ffff */
.L_x_68:
[----:B------:R-:W-:-:S07]  /*8df0*/  MOV R0, UR5 ;  /* 0x0000000500007c02 */ /* 0x000fce0008000f00 */
.L_x_159:
[----:B-1----:R1:W2:Y:S02]  /*8e00*/  SYNCS.PHASECHK.TRANS64.TRYWAIT P0, [R0+URZ], R3 ;  /* 0x00000003000075a7 */ /* 0x0022a400080011ff */
[----:B--2---:R-:W-:Y:S05]  /*8e10*/  @!P0 NANOSLEEP.SYNCS 0x989680 ;  /* 0x009896800000895d */ /* 0x004fea0003900000 */
[----:B------:R-:W2:Y:S02]  /*8e20*/  @!P0 SYNCS.PHASECHK.TRANS64 P0, [R0+URZ], R3 ;  /* 0x00000003000085a7 */ /* 0x000ea400080010ff */
[----:B--2---:R-:W-:Y:S05]  /*8e30*/  @!P0 BRA `(.L_x_159) ;  /* 0xfffffffc00f08947 */ /* 0x004fea000383ffff */
[----:B------:R-:W-:Y:S05]  /*8e40*/  BRA `(.L_x_160) ;  /* 0xffffffac00e07947 */ /* 0x000fea000383ffff */
.L_x_69:
[----:B------:R-:W-:-:S07]  /*8e50*/  MOV R0, UR5 ;  /* 0x0000000500007c02 */ /* 0x000fce0008000f00 */
.L_x_161:
[----:B-1----:R1:W2:Y:S02]  /*8e60*/  SYNCS.PHASECHK.TRANS64.TRYWAIT P0, [R0+URZ], R3 ;  /* 0x00000003000075a7 */ /* 0x0022a400080011ff */
[----:B--2---:R-:W-:Y:S05]  /*8e70*/  @!P0 NANOSLEEP.SYNCS 0x989680 ;  /* 0x009896800000895d */ /* 0x004fea0003900000 */
[----:B------:R-:W2:Y:S02]  /*8e80*/  @!P0 SYNCS.PHASECHK.TRANS64 P0, [R0+URZ], R3 ;  /* 0x00000003000085a7 */ /* 0x000ea400080010ff */
[----:B--2---:R-:W-:Y:S05]  /*8e90*/  @!P0 BRA `(.L_x_161) ;  /* 0xfffffffc00f08947 */ /* 0x004fea000383ffff */
[----:B------:R-:W-:Y:S05]  /*8ea0*/  BRA `(.L_x_162) ;  /* 0xffffffac00ec7947 */ /* 0x000fea000383ffff */
.L_x_70:
[----:B-1----:R-:W-:-:S07]  /*8eb0*/  MOV R0, UR4 ;  /* 0x0000000400007c02 */ /* 0x002fce0008000f00 */
.L_x_163:
[----:B-1----:R1:W2:Y:S02]  /*8ec0*/  SYNCS.PHASECHK.TRANS64.TRYWAIT P0, [R0+URZ], R2 ;  /* 0x00000002000075a7 */ /* 0x0022a400080011ff */
[----:B--2---:R-:W-:Y:S05]  /*8ed0*/  @!P0 NANOSLEEP.SYNCS 0x989680 ;  /* 0x009896800000895d */ /* 0x004fea0003900000 */
[----:B------:R-:W2:Y:S02]  /*8ee0*/  @!P0 SYNCS.PHASECHK.TRANS64 P0, [R0+URZ], R2 ;  /* 0x00000002000085a7 */ /* 0x000ea400080010ff */
[----:B--2---:R-:W-:Y:S05]  /*8ef0*/  @!P0 BRA `(.L_x_163) ;  /* 0xfffffffc00f08947 */ /* 0x004fea000383ffff */
[----:B------:R-:W-:Y:S05]  /*8f00*/  BRA `(.L_x_164) ;  /* 0xffffffac00f87947 */ /* 0x000fea000383ffff */
.L_x_75:
[----:B--2---:R2:W3:Y:S02]  /*8f10*/  SYNCS.PHASECHK.TRANS64.TRYWAIT P0, [R12+URZ+0x90], R0 ;  /* 0x000090000c0075a7 */ /* 0x0044e400080011ff */
[----:B---3--:R-:W-:Y:S05]  /*8f20*/  @!P0 NANOSLEEP.SYNCS 0x989680 ;  /* 0x009896800000895d */ /* 0x008fea0003900000 */
[----:B------:R-:W3:Y:S02]  /*8f30*/  @!P0 SYNCS.PHASECHK.TRANS64 P0, [R12+URZ+0x90], R0 ;  /* 0x000090000c0085a7 */ /* 0x000ee400080010ff */
[----:B---3--:R-:W-:Y:S05]  /*8f40*/  @!P0 BRA `(.L_x_75) ;  /* 0xfffffffc00f08947 */ /* 0x008fea000383ffff */
[----:B------:R-:W-:Y:S05]  /*8f50*/  BRA `(.L_x_165) ;  /* 0xffffffb400187947 */ /* 0x000fea000383ffff */
.L_x_78:
[----:B-1----:R-:W-:Y:S07]  /*8f60*/  MOV R0, UR21 ;  /* 0x0000001500007c02 */ /* 0x002fee0008000f00 */
.L_x_166:
[----:B-1----:R1:W2:Y:S02]  /*8f70*/  SYNCS.PHASECHK.TRANS64.TRYWAIT P2, [R0+URZ+0x88], R6 ;  /* 0x00008806000075a7 */ /* 0x0022a400080411ff */
[----:B--2---:R-:W-:Y:S05]  /*8f80*/  @!P2 NANOSLEEP.SYNCS 0x989680 ;  /* 0x009896800000a95d */ /* 0x004fea0003900000 */
[----:B------:R-:W2:Y:S02]  /*8f90*/  @!P2 SYNCS.PHASECHK.TRANS64 P2, [R0+URZ+0x88], R6 ;  /* 0x000088060000a5a7 */ /* 0x000ea400080410ff */
[----:B--2---:R-:W-:Y:S05]  /*8fa0*/  @!P2 BRA `(.L_x_166) ;  /* 0xfffffffc00f0a947 */ /* 0x004fea000383ffff */
[----:B------:R-:W-:Y:S05]  /*8fb0*/  BRA `(.L_x_77) ;  /* 0xffffffb800807947 */ /* 0x000fea000383ffff */
.L_x_81:
[----:B------:R-:W-:Y:S07]  /*8fc0*/  MOV R0, UR21 ;  /* 0x0000001500007c02 */ /* 0x000fee0008000f00 */
.L_x_167:
[----:B-1----:R1:W2:Y:S02]  /*8fd0*/  SYNCS.PHASECHK.TRANS64.TRYWAIT P0, [R0+URZ+0x60], R9 ;  /* 0x00006009000075a7 */ /* 0x0022a400080011ff */
[----:B--2---:R-:W-:Y:S05]  /*8fe0*/  @!P0 NANOSLEEP.SYNCS 0x989680 ;  /* 0x009896800000895d */ /* 0x004fea0003900000 */
[----:B------:R-:W2:Y:S02]  /*8ff0*/  @!P0 SYNCS.PHASECHK.TRANS64 P0, [R0+URZ+0x60], R9 ;  /* 0x00006009000085a7 */ /* 0x000ea400080010ff */
[----:B--2---:R-:W-:Y:S05]  /*9000*/  @!P0 BRA `(.L_x_167) ;  /* 0xfffffffc00f08947 */ /* 0x004fea000383ffff */
[----:B------:R-:W-:Y:S05]  /*9010*/  BRA `(.L_x_168) ;  /* 0xffffffb800dc7947 */ /* 0x000fea000383ffff */
.L_x_82:
[----:B------:R-:W-:Y:S07]  /*9020*/  MOV R0, UR21 ;  /* 0x0000001500007c02 */ /* 0x000fee0008000f00 */
.L_x_169:
[----:B-1----:R1:W2:Y:S02]  /*9030*/  SYNCS.PHASECHK.TRANS64.TRYWAIT P0, [R0+URZ+0x68], R9 ;  /* 0x00006809000075a7 */ /* 0x0022a400080011ff */
[----:B--2---:R-:W-:Y:S05]  /*9040*/  @!P0 NANOSLEEP.SYNCS 0x989680 ;  /* 0x009896800000895d */ /* 0x004fea0003900000 */
[----:B------:R-:W2:Y:S02]  /*9050*/  @!P0 SYNCS.PHASECHK.TRANS64 P0, [R0+URZ+0x68], R9 ;  /* 0x00006809000085a7 */ /* 0x000ea400080010ff */
[----:B--2---:R-:W-:Y:S05]  /*9060*/  @!P0 BRA `(.L_x_169) ;  /* 0xfffffffc00f08947 */ /* 0x004fea000383ffff */
[----:B------:R-:W-:Y:S05]  /*9070*/  BRA `(.L_x_170) ;  /* 0xffffffbc00187947 */ /* 0x000fea000383ffff */
.L_x_83:
[----:B------:R-:W-:Y:S07]  /*9080*/  MOV R0, UR21 ;  /* 0x0000001500007c02 */ /* 0x000fee0008000f00 */
.L_x_171:
[----:B-1----:R1:W2:Y:S02]  /*9090*/  SYNCS.PHASECHK.TRANS64.TRYWAIT P0, [R0+URZ+0x70], R9 ;  /* 0x00007009000075a7 */ /* 0x0022a400080011ff */
[----:B--2---:R-:W-:Y:S05]  /*90a0*/  @!P0 NANOSLEEP.SYNCS 0x989680 ;  /* 0x009896800000895d */ /* 0x004fea0003900000 */
[----:B------:R-:W2:Y:S02]  /*90b0*/  @!P0 SYNCS.PHASECHK.TRANS64 P0, [R0+URZ+0x70], R9 ;  /* 0x00007009000085a7 */ /* 0x000ea400080010ff */
[----:B--2---:R-:W-:Y:S05]  /*90c0*/  @!P0 BRA `(.L_x_171) ;  /* 0xfffffffc00f08947 */ /* 0x004fea000383ffff */
[----:B------:R-:W-:Y:S05]  /*90d0*/  BRA `(.L_x_172) ;  /* 0xffffffbc00607947 */ /* 0x000fea000383ffff */
.L_x_84:
[----:B------:R-:W-:Y:S07]  /*90e0*/  MOV R0, UR21 ;  /* 0x0000001500007c02 */ /* 0x000fee0008000f00 */
.L_x_173:
[----:B-1----:R1:W2:Y:S02]  /*90f0*/  SYNCS.PHASECHK.TRANS64.TRYWAIT P0, [R0+URZ+0x78], R9 ;  /* 0x00007809000075a7 */ /* 0x0022a400080011ff */
[----:B--2---:R-:W-:Y:S05]  /*9100*/  @!P0 NANOSLEEP.SYNCS 0x989680 ;  /* 0x009896800000895d */ /* 0x004fea0003900000 */
[----:B------:R-:W2:Y:S02]  /*9110*/  @!P0 SYNCS.PHASECHK.TRANS64 P0, [R0+URZ+0x78], R9 ;  /* 0x00007809000085a7 */ /* 0x000ea400080010ff */
[----:B--2---:R-:W-:Y:S05]  /*9120*/  @!P0 BRA `(.L_x_173) ;  /* 0xfffffffc00f08947 */ /* 0x004fea000383ffff */
[----:B------:R-:W-:Y:S05]  /*9130*/  BRA `(.L_x_174) ;  /* 0xffffffbc00a47947 */ /* 0x000fea000383ffff */
.L_x_86:
[----:B------:R-:W-:-:S07]  /*9140*/  MOV R0, UR21 ;  /* 0x0000001500007c02 */ /* 0x000fce0008000f00 */
.L_x_175:
[----:B-1----:R1:W3:Y:S02]  /*9150*/  SYNCS.PHASECHK.TRANS64.TRYWAIT P0, [R0+URZ+0x60], R2 ;  /* 0x00006002000075a7 */ /* 0x0022e400080011ff */
[----:B---3--:R-:W-:Y:S05]  /*9160*/  @!P0 NANOSLEEP.SYNCS 0x989680 ;  /* 0x009896800000895d */ /* 0x008fea0003900000 */
[----:B------:R-:W3:Y:S02]  /*9170*/  @!P0 SYNCS.PHASECHK.TRANS64 P0, [R0+URZ+0x60], R2 ;  /* 0x00006002000085a7 */ /* 0x000ee400080010ff */
[----:B---3--:R-:W-:Y:S05]  /*9180*/  @!P0 BRA `(.L_x_175) ;  /* 0xfffffffc00f08947 */ /* 0x008fea000383ffff */
[----:B------:R-:W-:Y:S05]  /*9190*/  BRA `(.L_x_176) ;  /* 0xffffffc000187947 */ /* 0x000fea000383ffff */
.L_x_87:
[----:B-1----:R-:W-:-:S07]  /*91a0*/  MOV R0, UR21 ;  /* 0x0000001500007c02 */ /* 0x002fce0008000f00 */
.L_x_177:
[----:B-1----:R1:W3:Y:S02]  /*91b0*/  SYNCS.PHASECHK.TRANS64.TRYWAIT P0, [R0+URZ+0x68], R2 ;  /* 0x00006802000075a7 */ /* 0x0022e400080011ff */
[----:B---3--:R-:W-:Y:S05]  /*91c0*/  @!P0 NANOSLEEP.SYNCS 0x989680 ;  /* 0x009896800000895d */ /* 0x008fea0003900000 */
[----:B------:R-:W3:Y:S02]  /*91d0*/  @!P0 SYNCS.PHASECHK.TRANS64 P0, [R0+URZ+0x68], R2 ;  /* 0x00006802000085a7 */ /* 0x000ee400080010ff */
[----:B---3--:R-:W-:Y:S05]  /*91e0*/  @!P0 BRA `(.L_x_177) ;  /* 0xfffffffc00f08947 */ /* 0x008fea000383ffff */
[----:B------:R-:W-:Y:S05]  /*91f0*/  BRA `(.L_x_178) ;  /* 0xffffffc000087947 */ /* 0x000fea000383ffff */
.L_x_88:
[----:B-1----:R-:W-:-:S07]  /*9200*/  MOV R0, UR21 ;  /* 0x0000001500007c02 */ /* 0x002fce0008000f00 */
.L_x_179:
[----:B-1----:R1:W3:Y:S02]  /*9210*/  SYNCS.PHASECHK.TRANS64.TRYWAIT P0, [R0+URZ+0x70], R2 ;  /* 0x00007002000075a7 */ /* 0x0022e400080011ff */
[----:B---3--:R-:W-:Y:S05]  /*9220*/  @!P0 NANOSLEEP.SYNCS 0x989680 ;  /* 0x009896800000895d */ /* 0x008fea0003900000 */
[----:B------:R-:W3:Y:S02]  /*9230*/  @!P0 SYNCS.PHASECHK.TRANS64 P0, [R0+URZ+0x70], R2 ;  /* 0x00007002000085a7 */ /* 0x000ee400080010ff */
[----:B---3--:R-:W-:Y:S05]  /*9240*/  @!P0 BRA `(.L_x_179) ;  /* 0xfffffffc00f08947 */ /* 0x008fea000383ffff */
[----:B------:R-:W-:Y:S05]  /*9250*/  BRA `(.L_x_180) ;  /* 0xffffffbc00f87947 */ /* 0x000fea000383ffff */
.L_x_90:
[----:B-1----:R1:W2:Y:S02]  /*9260*/  SYNCS.PHASECHK.TRANS64.TRYWAIT P0, [R3+URZ+0x90], R0 ;  /* 0x00009000030075a7 */ /* 0x0022a400080011ff */
[----:B--2---:R-:W-:Y:S05]  /*9270*/  @!P0 NANOSLEEP.SYNCS 0x989680 ;  /* 0x009896800000895d */ /* 0x004fea0003900000 */
[----:B------:R-:W2:Y:S02]  /*9280*/  @!P0 SYNCS.PHASECHK.TRANS64 P0, [R3+URZ+0x90], R0 ;  /* 0x00009000030085a7 */ /* 0x000ea400080010ff */
[----:B--2---:R-:W-:Y:S05]  /*9290*/  @!P0 BRA `(.L_x_90) ;  /* 0xfffffffc00f08947 */ /* 0x004fea000383ffff */
[----:B------:R-:W-:Y:S05]  /*92a0*/  BRA `(.L_x_181) ;  /* 0xffffffc000c87947 */ /* 0x000fea000383ffff */
.L_x_101:
[----:B-1----:R-:W-:Y:S04]  /*92b0*/  MOV R0, UR44 ;  /* 0x0000002c00007c02 */ /* 0x002fe80008000f00 */
[----:B------:R1:W2:Y:S03]  /*92c0*/  SYNCS.PHASECHK.TRANS64.TRYWAIT P1, [R0+URZ+0x40], R3 ;  /* 0x00004003000075a7 */ /* 0x0002a600080211ff */
[----:B--2---:R-:W-:Y:S05]  /*92d0*/  @!P1 NANOSLEEP.SYNCS 0x989680 ;  /* 0x009896800000995d */ /* 0x004fea0003900000 */
[----:B------:R-:W2:Y:S02]  /*92e0*/  @!P1 SYNCS.PHASECHK.TRANS64 P1, [R0+URZ+0x40], R3 ;  /* 0x00004003000095a7 */ /* 0x000ea400080210ff */
[----:B--2---:R-:W-:Y:S05]  /*92f0*/  @!P1 BRA `(.L_x_101) ;  /* 0xfffffffc00ec9947 */ /* 0x004fea000383ffff */
[----:B------:R-:W-:Y:S05]  /*9300*/  BRA `(.L_x_100) ;  /* 0xffffffd000387947 */ /* 0x000fea000383ffff */
.L_x_103:
[----:B-1----:R1:W3:Y:S02]  /*9310*/  SYNCS.PHASECHK.TRANS64.TRYWAIT P0, [R26+URZ+0xb0], R2 ;  /* 0x0000b0021a0075a7 */ /* 0x0022e400080011ff */
[----:B---3--:R-:W-:Y:S05]  /*9320*/  @!P0 NANOSLEEP.SYNCS 0x989680 ;  /* 0x009896800000895d */ /* 0x008fea0003900000 */
[----:B------:R-:W3:Y:S02]  /*9330*/  @!P0 SYNCS.PHASECHK.TRANS64 P0, [R26+URZ+0xb0], R2 ;  /* 0x0000b0021a0085a7 */ /* 0x000ee400080010ff */
[----:B---3--:R-:W-:Y:S05]  /*9340*/  @!P0 BRA `(.L_x_103) ;  /* 0xfffffffc00f08947 */ /* 0x008fea000383ffff */
[----:B------:R-:W-:Y:S05]  /*9350*/  BRA `(.L_x_102) ;  /* 0xffffffd0005c7947 */ /* 0x000fea000383ffff */
.L_x_112:
[----:B---3--:R3:W4:Y:S02]  /*9360*/  SYNCS.PHASECHK.TRANS64.TRYWAIT P0, [R2+URZ+0x40], R0 ;  /* 0x00004000020075a7 */ /* 0x00872400080011ff */
[----:B----4-:R-:W-:Y:S05]  /*9370*/  @!P0 NANOSLEEP.SYNCS 0x989680 ;  /* 0x009896800000895d */ /* 0x010fea0003900000 */
[----:B------:R-:W4:Y:S02]  /*9380*/  @!P0 SYNCS.PHASECHK.TRANS64 P0, [R2+URZ+0x40], R0 ;  /* 0x00004000020085a7 */ /* 0x000f2400080010ff */
[----:B----4-:R-:W-:Y:S05]  /*9390*/  @!P0 BRA `(.L_x_112) ;  /* 0xfffffffc00f08947 */ /* 0x010fea000383ffff */
[----:B------:R-:W-:Y:S05]  /*93a0*/  BRA `(.L_x_111) ;  /* 0xffffffd800487947 */ /* 0x000fea000383ffff */
.L_x_120:
[----:B---3--:R3:W4:Y:S02]  /*93b0*/  SYNCS.PHASECHK.TRANS64.TRYWAIT P0, [R2+URZ+0x40], R4 ;  /* 0x00004004020075a7 */ /* 0x00872400080011ff */
[----:B----4-:R-:W-:Y:S05]  /*93c0*/  @!P0 NANOSLEEP.SYNCS 0x989680 ;  /* 0x009896800000895d */ /* 0x010fea0003900000 */
[----:B------:R-:W4:Y:S02]  /*93d0*/  @!P0 SYNCS.PHASECHK.TRANS64 P0, [R2+URZ+0x40], R4 ;  /* 0x00004004020085a7 */ /* 0x000f2400080010ff */
[----:B----4-:R-:W-:Y:S05]  /*93e0*/  @!P0 BRA `(.L_x_120) ;  /* 0xfffffffc00f08947 */ /* 0x010fea000383ffff */
[----:B------:R-:W-:Y:S05]  /*93f0*/  BRA `(.L_x_119) ;  /* 0xffffffe000587947 */ /* 0x000fea000383ffff */
.L_x_128:
[----:B---3--:R3:W4:Y:S02]  /*9400*/  SYNCS.PHASECHK.TRANS64.TRYWAIT P0, [R3+URZ+0x40], R0 ;  /* 0x00004000030075a7 */ /* 0x00872400080011ff */
[----:B----4-:R-:W-:Y:S05]  /*9410*/  @!P0 NANOSLEEP.SYNCS 0x989680 ;  /* 0x009896800000895d */ /* 0x010fea0003900000 */
[----:B------:R-:W4:Y:S02]  /*9420*/  @!P0 SYNCS.PHASECHK.TRANS64 P0, [R3+URZ+0x40], R0 ;  /* 0x00004000030085a7 */ /* 0x000f2400080010ff */
[----:B----4-:R-:W-:Y:S05]  /*9430*/  @!P0 BRA `(.L_x_128) ;  /* 0xfffffffc00f08947 */ /* 0x010fea000383ffff */
[----:B------:R-:W-:Y:S05]  /*9440*/  BRA `(.L_x_127) ;  /* 0xffffffe800687947 */ /* 0x000fea000383ffff */
        .weak           $__internal_0_$__cuda_sm10x_tcgen05_guardrail_trap_col_being_dealloced_not_returned_by_alloc
        .type           $__internal_0_$__cuda_sm10x_tcgen05_guardrail_trap_col_being_dealloced_not_returned_by_alloc,@function
        .size           $__internal_0_$__cuda_sm10x_tcgen05_guardrail_trap_col_being_dealloced_not_returned_by_alloc,($__internal_1_$__cuda_sm10x_tcgen05_guardrail_trap_phase_invalid_during_alloc - $__internal_0_$__cuda_sm10x_tcgen05_guardrail_trap_col_being_dealloced_not_returned_by_alloc)
$__internal_0_$__cuda_sm10x_tcgen05_guardrail_trap_col_being_dealloced_not_returned_by_alloc:
[----:B------:R-:W-:Y:S05]  /*9450*/  BPT.TRAP 0x1 ;  /* 0x000000040000795c */ /* 0x000fea0000300000 */
[----:B------:R-:W-:-:S04]  /*9460*/  HFMA2 R3, -RZ, RZ, 0, 0 ;  /* 0x00000000ff037431 */ /* 0x000fc800000001ff */
[----:B------:R-:W-:Y:S05]  /*9470*/  RET.REL.NODEC R2 `(_ZN7cutlass13device_kernelINS_4gemm6kernel13GemmUniversalIN4cute5tupleIJiiiiEEENS1_10collective13CollectiveMmaINS1_35MainloopSm100TmaUmmaWarpSpecializedILi4ELi2ELi4ENS5_IJNS4_1CILi1EEENSA_ILi2EEESB_EEEEENS5_IJNSA_ILi64EEENSA_ILi128EEESG_EEENS_10bfloat16_tENS5_IJlSB_lEEESI_SJ_NS4_8TiledMMAINS4_8MMA_AtomIJNS4_20SM100_MMA_F16BF16_SSISI_SI_fLi64ELi128ELNS4_4UMMA5MajorE0ELSO_0ELNSN_7ScaleInE0ELSP_0EEEEEENS4_6LayoutINS5_IJSB_SB_SB_EEENS5_IJNSA_ILi0EEESU_SU_EEEEENS5_IJNS4_10UnderscoreESX_SX_EEEEENS4_23SM90_TMA_LOAD_MULTICASTENS4_14ComposedLayoutINS4_7SwizzleILi3ELi4ELi3EEENS4_18smem_ptr_flag_bitsILi16EEENSS_INS5_IJNSA_ILi8EEESF_EEENS5_IJSF_SB_EEEEEEEvNS4_8identityENS4_13SM90_TMA_LOADES1A_vS1B_EENS_8epilogue10collective18CollectiveEpilogueINS1E_23Sm100TmaWarpSpecializedILi4ELi2ELi16ELb1ELb0EEEJSH_NS5_IJNSS_ISF_SB_EENSS_INSA_ILi32EEESB_EEEEESI_SJ_SI_SJ_NS1E_6fusion15FusionCallbacksIS1I_NS1N_17LinearCombinationISI_fSI_fLNS_15FloatRoundStyleE2EEESH_S1M_JEEENS4_5SM1004TMEM4LOAD26SM100_TMEM_LOAD_16dp256b4xES1C_NS11_INS12_ILi2ELi4ELi3EEES15_NSS_INS5_IJS16_S1K_EEENS5_IJS1K_SB_EEEEEEENS4_17SM75_U32x4_LDSM_NENS4_14SM90_TMA_STOREES21_NS4_17SM90_U32x4_STSM_NENS4_39AutoVectorizingCopyWithAssumedAlignmentILi128EEEEEEvvEEEEvNT_6ParamsE) ;  /* 0xffffff6802e07950 */ /* 0x000fea0003c3ffff */
        .weak           $__internal_1_$__cuda_sm10x_tcgen05_guardrail_trap_phase_invalid_during_alloc
        .type           $__internal_1_$__cuda_sm10x_tcgen05_guardrail_trap_phase_invalid_during_alloc,@function
        .size           $__internal_1_$__cuda_sm10x_tcgen05_guardrail_trap_phase_invalid_during_alloc,($__internal_2_$__cuda_sm10x_tcgen05_guardrail_trap_unallocated_columns_being_dealloced - $__internal_1_$__cuda_sm10x_tcgen05_guardrail_trap_phase_invalid_during_alloc)
$__internal_1_$__cuda_sm10x_tcgen05_guardrail_trap_phase_invalid_during_alloc:
[----:B------:R-:W-:Y:S05]  /*9480*/  BPT.TRAP 0x1 ;  /* 0x000000040000795c */ /* 0x000fea0000300000 */
[----:B------:R-:W-:-:S04]  /*9490*/  MOV R5, 0x0 ;  /* 0x0000000000057802 */ /* 0x000fc80000000f00 */
[----:B------:R-:W-:Y:S05]  /*94a0*/  RET.REL.NODEC R4 `(_ZN7cutlass13device_kernelINS_4gemm6kernel13GemmUniversalIN4cute5tupleIJiiiiEEENS1_10collective13CollectiveMmaINS1_35MainloopSm100TmaUmmaWarpSpecializedILi4ELi2ELi4ENS5_IJNS4_1CILi1EEENSA_ILi2EEESB_EEEEENS5_IJNSA_ILi64EEENSA_ILi128EEESG_EEENS_10bfloat16_tENS5_IJlSB_lEEESI_SJ_NS4_8TiledMMAINS4_8MMA_AtomIJNS4_20SM100_MMA_F16BF16_SSISI_SI_fLi64ELi128ELNS4_4UMMA5MajorE0ELSO_0ELNSN_7ScaleInE0ELSP_0EEEEEENS4_6LayoutINS5_IJSB_SB_SB_EEENS5_IJNSA_ILi0EEESU_SU_EEEEENS5_IJNS4_10UnderscoreESX_SX_EEEEENS4_23SM90_TMA_LOAD_MULTICASTENS4_14ComposedLayoutINS4_7SwizzleILi3ELi4ELi3EEENS4_18smem_ptr_flag_bitsILi16EEENSS_INS5_IJNSA_ILi8EEESF_EEENS5_IJSF_SB_EEEEEEEvNS4_8identityENS4_13SM90_TMA_LOADES1A_vS1B_EENS_8epilogue10collective18CollectiveEpilogueINS1E_23Sm100TmaWarpSpecializedILi4ELi2ELi16ELb1ELb0EEEJSH_NS5_IJNSS_ISF_SB_EENSS_INSA_ILi32EEESB_EEEEESI_SJ_SI_SJ_NS1E_6fusion15FusionCallbacksIS1I_NS1N_17LinearCombinationISI_fSI_fLNS_15FloatRoundStyleE2EEESH_S1M_JEEENS4_5SM1004TMEM4LOAD26SM100_TMEM_LOAD_16dp256b4xES1C_NS11_INS12_ILi2ELi4ELi3EEES15_NSS_INS5_IJS16_S1K_EEENS5_IJS1K_SB_EEEEEEENS4_17SM75_U32x4_LDSM_NENS4_14SM90_TMA_STOREES21_NS4_17SM90_U32x4_STSM_NENS4_39AutoVectorizingCopyWithAssumedAlignmentILi128EEEEEEvvEEEEvNT_6ParamsE) ;  /* 0xffffff6804d47950 */ /* 0x000fea0003c3ffff */
        .weak           $__internal_2_$__cuda_sm10x_tcgen05_guardrail_trap_unallocated_columns_being_dealloced
        .type           $__internal_2_$__cuda_sm10x_tcgen05_guardrail_trap_unallocated_columns_being_dealloced,@function
        .size           $__internal_2_$__cuda_sm10x_tcgen05_guardrail_trap_unallocated_columns_being_dealloced,(.L_x_183 - $__internal_2_$__cuda_sm10x_tcgen05_guardrail_trap_unallocated_columns_being_dealloced)
$__internal_2_$__cuda_sm10x_tcgen05_guardrail_trap_unallocated_columns_being_dealloced:
[----:B------:R-:W-:Y:S05]  /*94b0*/  BPT.TRAP 0x1 ;  /* 0x000000040000795c */ /* 0x000fea0000300000 */
[----:B------:R-:W-:-:S04]  /*94c0*/  HFMA2 R3, -RZ, RZ, 0, 0 ;  /* 0x00000000ff037431 */ /* 0x000fc800000001ff */
[----:B------:R-:W-:Y:S05]  /*94d0*/  RET.REL.NODEC R2 `(_ZN7cutlass13device_kernelINS_4gemm6kernel13GemmUniversalIN4cute5tupleIJiiiiEEENS1_10collective13CollectiveMmaINS1_35MainloopSm100TmaUmmaWarpSpecializedILi4ELi2ELi4ENS5_IJNS4_1CILi1EEENSA_ILi2EEESB_EEEEENS5_IJNSA_ILi64EEENSA_ILi128EEESG_EEENS_10bfloat16_tENS5_IJlSB_lEEESI_SJ_NS4_8TiledMMAINS4_8MMA_AtomIJNS4_20SM100_MMA_F16BF16_SSISI_SI_fLi64ELi128ELNS4_4UMMA5MajorE0ELSO_0ELNSN_7ScaleInE0ELSP_0EEEEEENS4_6LayoutINS5_IJSB_SB_SB_EEENS5_IJNSA_ILi0EEESU_SU_EEEEENS5_IJNS4_10UnderscoreESX_SX_EEEEENS4_23SM90_TMA_LOAD_MULTICASTENS4_14ComposedLayoutINS4_7SwizzleILi3ELi4ELi3EEENS4_18smem_ptr_flag_bitsILi16EEENSS_INS5_IJNSA_ILi8EEESF_EEENS5_IJSF_SB_EEEEEEEvNS4_8identityENS4_13SM90_TMA_LOADES1A_vS1B_EENS_8epilogue10collective18CollectiveEpilogueINS1E_23Sm100TmaWarpSpecializedILi4ELi2ELi16ELb1ELb0EEEJSH_NS5_IJNSS_ISF_SB_EENSS_INSA_ILi32EEESB_EEEEESI_SJ_SI_SJ_NS1E_6fusion15FusionCallbacksIS1I_NS1N_17LinearCombinationISI_fSI_fLNS_15FloatRoundStyleE2EEESH_S1M_JEEENS4_5SM1004TMEM4LOAD26SM100_TMEM_LOAD_16dp256b4xES1C_NS11_INS12_ILi2ELi4ELi3EEES15_NSS_INS5_IJS16_S1K_EEENS5_IJS1K_SB_EEEEEEENS4_17SM75_U32x4_LDSM_NENS4_14SM90_TMA_STOREES21_NS4_17SM90_U32x4_STSM_NENS4_39AutoVectorizingCopyWithAssumedAlignmentILi128EEEEEEvvEEEEvNT_6ParamsE) ;  /* 0xffffff6802c87950 */ /* 0x000fea0003c3ffff */
.L_x_182:
[----:B------:R-:W-:-:S00]  /*94e0*/  BRA `(.L_x_182) ;  /* 0xfffffffc00fc7947 */ /* 0x000fc0000383ffff */
[----:B------:R-:W-:-:S00]  /*94f0*/  NOP ;  /* 0x0000000000007918 */ /* 0x000fc00000000000 */
        /* <DEDUP_REMOVED lines=8> */
.L_x_183:


//--------------------- .nv.global.init           --------------------------
	.section	.nv.global.init,"aw",@progbits
.nv.global.init:
	.type		$str$27,@object
	.size		$str$27,($str$28 - $str$27)
$str$27:
        /*0000*/ 	.byte	0x28, 0x61, 0x64, 0x64, 0x72, 0x65, 0x73, 0x73, 0x20, 0x26, 0x20, 0x6d, 0x61, 0x73, 0x6b, 0x29
        /*0010*/ 	.byte	0x20, 0x3d, 0x3d, 0x20, 0x30, 0x00
	.type		$str$28,@object
	.size		$str$28,($str$26 - $str$28)
$str$28:
        /*0016*/ 	.byte	0x2f, 0x74, 0x6d, 0x70, 0x2f, 0x63, 0x75, 0x74, 0x6c, 0x61, 0x73, 0x73, 0x5f, 0x73, 0x77, 0x65
        /*0026*/ 	.byte	0x65, 0x70, 0x5f, 0x73, 0x72, 0x63, 0x2f, 0x69, 0x6e, 0x63, 0x6c, 0x75, 0x64, 0x65, 0x2f, 0x63
        /*0036*/ 	.byte	0x75, 0x74, 0x65, 0x2f, 0x70, 0x6f, 0x69, 0x6e, 0x74, 0x65, 0x72, 0x5f, 0x66, 0x6c, 0x61, 0x67
        /*0046*/ 	.byte	0x67, 0x65, 0x64, 0x2e, 0x68, 0x70, 0x70, 0x00
	.type		$str$26,@object
	.size		$str$26,($str$25 - $str$26)
$str$26:
        /*004e*/ 	.byte	0x2f, 0x74, 0x6d, 0x70, 0x2f, 0x63, 0x75, 0x74, 0x6c, 0x61, 0x73, 0x73, 0x5f, 0x73, 0x77, 0x65
        /*005e*/ 	.byte	0x65, 0x70, 0x5f, 0x73, 0x72, 0x63, 0x2f, 0x69, 0x6e, 0x63, 0x6c, 0x75, 0x64, 0x65, 0x2f, 0x63
        /*006e*/ 	.byte	0x75, 0x74, 0x65, 0x2f, 0x61, 0x74, 0x6f, 0x6d, 0x2f, 0x63, 0x6f, 0x70, 0x79, 0x5f, 0x74, 0x72
        /*007e*/ 	.byte	0x61, 0x69, 0x74, 0x73, 0x5f, 0x73, 0x6d, 0x31, 0x30, 0x30, 0x2e, 0x68, 0x70, 0x70, 0x00
	.type		$str$25,@object
	.size		$str$25,(__unnamed_1 - $str$25)
$str$25:
        /*008d*/ 	.byte	0x28, 0x28, 0x75, 0x69, 0x6e, 0x74, 0x33, 0x32, 0x5f, 0x74, 0x28, 0x74, 0x68, 0x72, 0x65, 0x61
        /*009d*/ 	.byte	0x64, 0x49, 0x64, 0x78, 0x2e, 0x78, 0x29, 0x20, 0x2f, 0x20, 0x33, 0x32, 0x29, 0x20, 0x25, 0x20
        /*00ad*/ 	.byte	0x34, 0x29, 0x20, 0x3d, 0x3d, 0x20, 0x28, 0x28, 0x28, 0x74, 0x6d, 0x65, 0x6d, 0x5f, 0x61, 0x64
        /*00bd*/ 	.byte	0x64, 0x72, 0x20, 0x3e, 0x3e, 0x20, 0x31, 0x36, 0x29, 0x20, 0x2f, 0x20, 0x33, 0x32, 0x29, 0x20
        /*00cd*/ 	.byte	0x25, 0x20, 0x34, 0x29, 0x00
	.type		__unnamed_1,@object
	.size		__unnamed_1,(__unnamed_2 - __unnamed_1)
__unnamed_1:
        /*00d2*/ 	.byte	0x61, 0x75, 0x74, 0x6f, 0x20, 0x63, 0x75, 0x74, 0x65, 0x3a, 0x3a, 0x61, 0x73, 0x5f, 0x70, 0x6f
        /* <DEDUP_REMOVED lines=24> */
        /*0262*/ 	.byte	0x30, 0x34, 0x38, 0x3e, 0x3e, 0x3e, 0x3e, 0x5d, 0x00
	.type		__unnamed_2,@object
	.size		__unnamed_2,(.L_2 - __unnamed_2)
__unnamed_2:
        /* <DEDUP_REMOVED lines=45> */
        /*053b*/ 	.byte	0x3e, 0x3e, 0x3e, 0x5d, 0x00
.L_2:


//--------------------- .nv.shared._ZN7cutlass13device_kernelINS_4gemm6kernel13GemmUniversalIN4cute5tupleIJiiiiEEENS1_10collective13CollectiveMmaINS1_35MainloopSm100TmaUmmaWarpSpecializedILi4ELi2ELi4ENS5_IJNS4_1CILi1EEENSA_ILi2EEESB_EEEEENS5_IJNSA_ILi64EEENSA_ILi128EEESG_EEENS_10bfloat16_tENS5_IJlSB_lEEESI_SJ_NS4_8TiledMMAINS4_8MMA_AtomIJNS4_20SM100_MMA_F16BF16_SSISI_SI_fLi64ELi128ELNS4_4UMMA5MajorE0ELSO_0ELNSN_7ScaleInE0ELSP_0EEEEEENS4_6LayoutINS5_IJSB_SB_SB_EEENS5_IJNSA_ILi0EEESU_SU_EEEEENS5_IJNS4_10UnderscoreESX_SX_EEEEENS4_23SM90_TMA_LOAD_MULTICASTENS4_14ComposedLayoutINS4_7SwizzleILi3ELi4ELi3EEENS4_18smem_ptr_flag_bitsILi16EEENSS_INS5_IJNSA_ILi8EEESF_EEENS5_IJSF_SB_EEEEEEEvNS4_8identityENS4_13SM90_TMA_LOADES1A_vS1B_EENS_8epilogue10collective18CollectiveEpilogueINS1E_23Sm100TmaWarpSpecializedILi4ELi2ELi16ELb1ELb0EEEJSH_NS5_IJNSS_ISF_SB_EENSS_INSA_ILi32EEESB_EEEEESI_SJ_SI_SJ_NS1E_6fusion15FusionCallbacksIS1I_NS1N_17LinearCombinationISI_fSI_fLNS_15FloatRoundStyleE2EEESH_S1M_JEEENS4_5SM1004TMEM4LOAD26SM100_TMEM_LOAD_16dp256b4xES1C_NS11_INS12_ILi2ELi4ELi3EEES15_NSS_INS5_IJS16_S1K_EEENS5_IJS1K_SB_EEEEEEENS4_17SM75_U32x4_LDSM_NENS4_14SM90_TMA_STOREES21_NS4_17SM90_U32x4_STSM_NENS4_39AutoVectorizingCopyWithAssumedAlignmentILi128EEEEEEvvEEEEvNT_6ParamsE --------------------------
	.section	.nv.shared._ZN7cutlass13device_kernelINS_4gemm6kernel13GemmUniversalIN4cute5tupleIJiiiiEEENS1_10collective13CollectiveMmaINS1_35MainloopSm100TmaUmmaWarpSpecializedILi4ELi2ELi4ENS5_IJNS4_1CILi1EEENSA_ILi2EEESB_EEEEENS5_IJNSA_ILi64EEENSA_ILi128EEESG_EEENS_10bfloat16_tENS5_IJlSB_lEEESI_SJ_NS4_8TiledMMAINS4_8MMA_AtomIJNS4_20SM100_MMA_F16BF16_SSISI_SI_fLi64ELi128ELNS4_4UMMA5MajorE0ELSO_0ELNSN_7ScaleInE0ELSP_0EEEEEENS4_6LayoutINS5_IJSB_SB_SB_EEENS5_IJNSA_ILi0EEESU_SU_EEEEENS5_IJNS4_10UnderscoreESX_SX_EEEEENS4_23SM90_TMA_LOAD_MULTICASTENS4_14ComposedLayoutINS4_7SwizzleILi3ELi4ELi3EEENS4_18smem_ptr_flag_bitsILi16EEENSS_INS5_IJNSA_ILi8EEESF_EEENS5_IJSF_SB_EEEEEEEvNS4_8identityENS4_13SM90_TMA_LOADES1A_vS1B_EENS_8epilogue10collective18CollectiveEpilogueINS1E_23Sm100TmaWarpSpecializedILi4ELi2ELi16ELb1ELb0EEEJSH_NS5_IJNSS_ISF_SB_EENSS_INSA_ILi32EEESB_EEEEESI_SJ_SI_SJ_NS1E_6fusion15FusionCallbacksIS1I_NS1N_17LinearCombinationISI_fSI_fLNS_15FloatRoundStyleE2EEESH_S1M_JEEENS4_5SM1004TMEM4LOAD26SM100_TMEM_LOAD_16dp256b4xES1C_NS11_INS12_ILi2ELi4ELi3EEES15_NSS_INS5_IJS16_S1K_EEENS5_IJS1K_SB_EEEEEEENS4_17SM75_U32x4_LDSM_NENS4_14SM90_TMA_STOREES21_NS4_17SM90_U32x4_STSM_NENS4_39AutoVectorizingCopyWithAssumedAlignmentILi128EEEEEEvvEEEEvNT_6ParamsE,"aw",@nobits
	.sectionflags	@""
	.align	16
	.zero		1024


//--------------------- .nv.shared.reserved.0     --------------------------
	.section	.nv.shared.reserved.0,"aw",@nobits
	.weak		__nv_reservedSMEM_offset_0_alias
	.size		__nv_reservedSMEM_offset_0_alias, 0, 64
	.other		__nv_reservedSMEM_offset_0_alias,@"STO_CUDA_RESERVED_SHARED STV_DEFAULT"
__nv_reservedSMEM_offset_0_alias:
	.zero		0
.nv.shared.reserved.0:
	.zero		64
	.weak		__nv_reservedSMEM_tcgen05_partition
	.type		__nv_reservedSMEM_tcgen05_partition,@object
	.size		__nv_reservedSMEM_tcgen05_partition,(.L_0 - __nv_reservedSMEM_tcgen05_partition)
__nv_reservedSMEM_tcgen05_partition:
	.zero		32
.L_0:


//--------------------- .nv.global                --------------------------
	.section	.nv.global,"aw",@nobits
.nv.global:
	.type		_ZN39_INTERNAL_9a2a04e3_4_k_cu_e8fa6c95_71834cute1_E,@object
	.size		_ZN39_INTERNAL_9a2a04e3_4_k_cu_e8fa6c95_71834cute1_E,(_ZN39_INTERNAL_9a2a04e3_4_k_cu_e8fa6c95_71834cuda3std3__45__cpo6cbeginE - _ZN39_INTERNAL_9a2a04e3_4_k_cu_e8fa6c95_71834cute1_E)
_ZN39_INTERNAL_9a2a04e3_4_k_cu_e8fa6c95_71834cute1_E:
	.zero		1
	.type		_ZN39_INTERNAL_9a2a04e3_4_k_cu_e8fa6c95_71834cuda3std3__45__cpo6cbeginE,@object
	.size		_ZN39_INTERNAL_9a2a04e3_4_k_cu_e8fa6c95_71834cuda3std3__45__cpo6cbeginE,(_ZN39_INTERNAL_9a2a04e3_4_k_cu_e8fa6c95_71834cuda3std3__48in_placeE - _ZN39_INTERNAL_9a2a04e3_4_k_cu_e8fa6c95_71834cuda3std3__45__cpo6cbeginE)
_ZN39_INTERNAL_9a2a04e3_4_k_cu_e8fa6c95_71834cuda3std3__45__cpo6cbeginE:
	.zero		1
	.type		_ZN39_INTERNAL_9a2a04e3_4_k_cu_e8fa6c95_71834cuda3std3__48in_placeE,@object
	.size		_ZN39_INTERNAL_9a2a04e3_4_k_cu_e8fa6c95_71834cuda3std3__48in_placeE,(_ZN39_INTERNAL_9a2a04e3_4_k_cu_e8fa6c95_71834cuda3std6ranges3__45__cpo9iter_moveE - _ZN39_INTERNAL_9a2a04e3_4_k_cu_e8fa6c95_71834cuda3std3__48in_placeE)
_ZN39_INTERNAL_9a2a04e3_4_k_cu_e8fa6c95_71834cuda3std3__48in_placeE:
	.zero		1
	.type		_ZN39_INTERNAL_9a2a04e3_4_k_cu_e8fa6c95_71834cuda3std6ranges3__45__cpo9iter_moveE,@object
	.size		_ZN39_INTERNAL_9a2a04e3_4_k_cu_e8fa6c95_71834cuda3std6ranges3__45__cpo9iter_moveE,(_ZN39_INTERNAL_9a2a04e3_4_k_cu_e8fa6c95_71834cuda3std3__45__cpo5beginE - _ZN39_INTERNAL_9a2a04e3_4_k_cu_e8fa6c95_71834cuda3std6ranges3__45__cpo9iter_moveE)
_ZN39_INTERNAL_9a2a04e3_4_k_cu_e8fa6c95_71834cuda3std6ranges3__45__cpo9iter_moveE:
	.zero		1
	.type		_ZN39_INTERNAL_9a2a04e3_4_k_cu_e8fa6c95_71834cuda3std3__45__cpo5beginE,@object
	.size		_ZN39_INTERNAL_9a2a04e3_4_k_cu_e8fa6c95_71834cuda3std3__45__cpo5beginE,(_ZN39_INTERNAL_9a2a04e3_4_k_cu_e8fa6c95_71834cuda3std3__441_GLOBAL__N__9a2a04e3_4_k_cu_e8fa6c95_71836ignoreE - _ZN39_INTERNAL_9a2a04e3_4_k_cu_e8fa6c95_71834cuda3std3__45__cpo5beginE)
_ZN39_INTERNAL_9a2a04e3_4_k_cu_e8fa6c95_71834cuda3std3__45__cpo5beginE:
	.zero		1
	.type		_ZN39_INTERNAL_9a2a04e3_4_k_cu_e8fa6c95_71834cuda3std3__441_GLOBAL__N__9a2a04e3_4_k_cu_e8fa6c95_71836ignoreE,@object
	.size		_ZN39_INTERNAL_9a2a04e3_4_k_cu_e8fa6c95_71834cuda3std3__441_GLOBAL__N__9a2a04e3_4_k_cu_e8fa6c95_71836ignoreE,(_ZN39_INTERNAL_9a2a04e3_4_k_cu_e8fa6c95_71834cute7productE - _ZN39_INTERNAL_9a2a04e3_4_k_cu_e8fa6c95_71834cuda3std3__441_GLOBAL__N__9a2a04e3_4_k_cu_e8fa6c95_71836ignoreE)
_ZN39_INTERNAL_9a2a04e3_4_k_cu_e8fa6c95_71834cuda3std3__441_GLOBAL__N__9a2a04e3_4_k_cu_e8fa6c95_71836ignoreE:
	.zero		1
	.type		_ZN39_INTERNAL_9a2a04e3_4_k_cu_e8fa6c95_71834cute7productE,@object
	.size		_ZN39_INTERNAL_9a2a04e3_4_k_cu_e8fa6c95_71834cute7productE,(_ZN39_INTERNAL_9a2a04e3_4_k_cu_e8fa6c95_71834cuda3std3__45__cpo3endE - _ZN39_INTERNAL_9a2a04e3_4_k_cu_e8fa6c95_71834cute7productE)
_ZN39_INTERNAL_9a2a04e3_4_k_cu_e8fa6c95_71834cute7productE:
	.zero		1
	.type		_ZN39_INTERNAL_9a2a04e3_4_k_cu_e8fa6c95_71834cuda3std3__45__cpo3endE,@object
	.size		_ZN39_INTERNAL_9a2a04e3_4_k_cu_e8fa6c95_71834cuda3std3__45__cpo3endE,(_ZN39_INTERNAL_9a2a04e3_4_k_cu_e8fa6c95_71834cuda3std3__419piecewise_constructE - _ZN39_INTERNAL_9a2a04e3_4_k_cu_e8fa6c95_71834cuda3std3__45__cpo3endE)
_ZN39_INTERNAL_9a2a04e3_4_k_cu_e8fa6c95_71834cuda3std3__45__cpo3endE:
	.zero		1
	.type		_ZN39_INTERNAL_9a2a04e3_4_k_cu_e8fa6c95_71834cuda3std3__419piecewise_constructE,@object
	.size		_ZN39_INTERNAL_9a2a04e3_4_k_cu_e8fa6c95_71834cuda3std3__419piecewise_constructE,(_ZN39_INTERNAL_9a2a04e3_4_k_cu_e8fa6c95_71834cuda3std3__45__cpo4cendE - _ZN39_INTERNAL_9a2a04e3_4_k_cu_e8fa6c95_71834cuda3std3__419piecewise_constructE)
_ZN39_INTERNAL_9a2a04e3_4_k_cu_e8fa6c95_71834cuda3std3__419piecewise_constructE:
	.zero		1
	.type		_ZN39_INTERNAL_9a2a04e3_4_k_cu_e8fa6c95_71834cuda3std3__45__cpo4cendE,@object
	.size		_ZN39_INTERNAL_9a2a04e3_4_k_cu_e8fa6c95_71834cuda3std3__45__cpo4cendE,(_ZN39_INTERNAL_9a2a04e3_4_k_cu_e8fa6c95_71834cuda3std6ranges3__45__cpo4swapE - _ZN39_INTERNAL_9a2a04e3_4_k_cu_e8fa6c95_71834cuda3std3__45__cpo4cendE)
_ZN39_INTERNAL_9a2a04e3_4_k_cu_e8fa6c95_71834cuda3std3__45__cpo4cendE:
	.zero		1
	.type		_ZN39_INTERNAL_9a2a04e3_4_k_cu_e8fa6c95_71834cuda3std6ranges3__45__cpo4swapE,@object
	.size		_ZN39_INTERNAL_9a2a04e3_4_k_cu_e8fa6c95_71834cuda3std6ranges3__45__cpo4swapE,(.L_10 - _ZN39_INTERNAL_9a2a04e3_4_k_cu_e8fa6c95_71834cuda3std6ranges3__45__cpo4swapE)
_ZN39_INTERNAL_9a2a04e3_4_k_cu_e8fa6c95_71834cuda3std6ranges3__45__cpo4swapE:
	.zero		1
.L_10:


//--------------------- .nv.constant0._ZN7cutlass13device_kernelINS_4gemm6kernel13GemmUniversalIN4cute5tupleIJiiiiEEENS1_10collective13CollectiveMmaINS1_35MainloopSm100TmaUmmaWarpSpecializedILi4ELi2ELi4ENS5_IJNS4_1CILi1EEENSA_ILi2EEESB_EEEEENS5_IJNSA_ILi64EEENSA_ILi128EEESG_EEENS_10bfloat16_tENS5_IJlSB_lEEESI_SJ_NS4_8TiledMMAINS4_8MMA_AtomIJNS4_20SM100_MMA_F16BF16_SSISI_SI_fLi64ELi128ELNS4_4UMMA5MajorE0ELSO_0ELNSN_7ScaleInE0ELSP_0EEEEEENS4_6LayoutINS5_IJSB_SB_SB_EEENS5_IJNSA_ILi0EEESU_SU_EEEEENS5_IJNS4_10UnderscoreESX_SX_EEEEENS4_23SM90_TMA_LOAD_MULTICASTENS4_14ComposedLayoutINS4_7SwizzleILi3ELi4ELi3EEENS4_18smem_ptr_flag_bitsILi16EEENSS_INS5_IJNSA_ILi8EEESF_EEENS5_IJSF_SB_EEEEEEEvNS4_8identityENS4_13SM90_TMA_LOADES1A_vS1B_EENS_8epilogue10collective18CollectiveEpilogueINS1E_23Sm100TmaWarpSpecializedILi4ELi2ELi16ELb1ELb0EEEJSH_NS5_IJNSS_ISF_SB_EENSS_INSA_ILi32EEESB_EEEEESI_SJ_SI_SJ_NS1E_6fusion15FusionCallbacksIS1I_NS1N_17LinearCombinationISI_fSI_fLNS_15FloatRoundStyleE2EEESH_S1M_JEEENS4_5SM1004TMEM4LOAD26SM100_TMEM_LOAD_16dp256b4xES1C_NS11_INS12_ILi2ELi4ELi3EEES15_NSS_INS5_IJS16_S1K_EEENS5_IJS1K_SB_EEEEEEENS4_17SM75_U32x4_LDSM_NENS4_14SM90_TMA_STOREES21_NS4_17SM90_U32x4_STSM_NENS4_39AutoVectorizingCopyWithAssumedAlignmentILi128EEEEEEvvEEEEvNT_6ParamsE --------------------------
	.section	.nv.constant0._ZN7cutlass13device_kernelINS_4gemm6kernel13GemmUniversalIN4cute5tupleIJiiiiEEENS1_10collective13CollectiveMmaINS1_35MainloopSm100TmaUmmaWarpSpecializedILi4ELi2ELi4ENS5_IJNS4_1CILi1EEENSA_ILi2EEESB_EEEEENS5_IJNSA_ILi64EEENSA_ILi128EEESG_EEENS_10bfloat16_tENS5_IJlSB_lEEESI_SJ_NS4_8TiledMMAINS4_8MMA_AtomIJNS4_20SM100_MMA_F16BF16_SSISI_SI_fLi64ELi128ELNS4_4UMMA5MajorE0ELSO_0ELNSN_7ScaleInE0ELSP_0EEEEEENS4_6LayoutINS5_IJSB_SB_SB_EEENS5_IJNSA_ILi0EEESU_SU_EEEEENS5_IJNS4_10UnderscoreESX_SX_EEEEENS4_23SM90_TMA_LOAD_MULTICASTENS4_14ComposedLayoutINS4_7SwizzleILi3ELi4ELi3EEENS4_18smem_ptr_flag_bitsILi16EEENSS_INS5_IJNSA_ILi8EEESF_EEENS5_IJSF_SB_EEEEEEEvNS4_8identityENS4_13SM90_TMA_LOADES1A_vS1B_EENS_8epilogue10collective18CollectiveEpilogueINS1E_23Sm100TmaWarpSpecializedILi4ELi2ELi16ELb1ELb0EEEJSH_NS5_IJNSS_ISF_SB_EENSS_INSA_ILi32EEESB_EEEEESI_SJ_SI_SJ_NS1E_6fusion15FusionCallbacksIS1I_NS1N_17LinearCombinationISI_fSI_fLNS_15FloatRoundStyleE2EEESH_S1M_JEEENS4_5SM1004TMEM4LOAD26SM100_TMEM_LOAD_16dp256b4xES1C_NS11_INS12_ILi2ELi4ELi3EEES15_NSS_INS5_IJS16_S1K_EEENS5_IJS1K_SB_EEEEEEENS4_17SM75_U32x4_LDSM_NENS4_14SM90_TMA_STOREES21_NS4_17SM90_U32x4_STSM_NENS4_39AutoVectorizingCopyWithAssumedAlignmentILi128EEEEEEvvEEEEvNT_6ParamsE,"a",@progbits
	.sectionflags	@""
	.align	4
.nv.constant0._ZN7cutlass13device_kernelINS_4gemm6kernel13GemmUniversalIN4cute5tupleIJiiiiEEENS1_10collective13CollectiveMmaINS1_35MainloopSm100TmaUmmaWarpSpecializedILi4ELi2ELi4ENS5_IJNS4_1CILi1EEENSA_ILi2EEESB_EEEEENS5_IJNSA_ILi64EEENSA_ILi128EEESG_EEENS_10bfloat16_tENS5_IJlSB_lEEESI_SJ_NS4_8TiledMMAINS4_8MMA_AtomIJNS4_20SM100_MMA_F16BF16_SSISI_SI_fLi64ELi128ELNS4_4UMMA5MajorE0ELSO_0ELNSN_7ScaleInE0ELSP_0EEEEEENS4_6LayoutINS5_IJSB_SB_SB_EEENS5_IJNSA_ILi0EEESU_SU_EEEEENS5_IJNS4_10UnderscoreESX_SX_EEEEENS4_23SM90_TMA_LOAD_MULTICASTENS4_14ComposedLayoutINS4_7SwizzleILi3ELi4ELi3EEENS4_18smem_ptr_flag_bitsILi16EEENSS_INS5_IJNSA_ILi8EEESF_EEENS5_IJSF_SB_EEEEEEEvNS4_8identityENS4_13SM90_TMA_LOADES1A_vS1B_EENS_8epilogue10collective18CollectiveEpilogueINS1E_23Sm100TmaWarpSpecializedILi4ELi2ELi16ELb1ELb0EEEJSH_NS5_IJNSS_ISF_SB_EENSS_INSA_ILi32EEESB_EEEEESI_SJ_SI_SJ_NS1E_6fusion15FusionCallbacksIS1I_NS1N_17LinearCombinationISI_fSI_fLNS_15FloatRoundStyleE2EEESH_S1M_JEEENS4_5SM1004TMEM4LOAD26SM100_TMEM_LOAD_16dp256b4xES1C_NS11_INS12_ILi2ELi4ELi3EEES15_NSS_INS5_IJS16_S1K_EEENS5_IJS1K_SB_EEEEEEENS4_17SM75_U32x4_LDSM_NENS4_14SM90_TMA_STOREES21_NS4_17SM90_U32x4_STSM_NENS4_39AutoVectorizingCopyWithAssumedAlignmentILi128EEEEEEvvEEEEvNT_6ParamsE:
	.zero		2944


//--------------------- SYMBOLS --------------------------

	.type		.nv.reservedSmem.offset0,@object
	.size		.nv.reservedSmem.offset0,0x4
	.type		.nv.reservedSmem.cap,@object
	.size		.nv.reservedSmem.cap,0x4
	.type		__assertfail,@function
